	.target	sm_90a

	.elftype	@"ET_EXEC"


//--------------------- .note.nv.tkinfo           --------------------------
	.section	.note.nv.tkinfo,"",@"SHT_NOTE"
	.sectionflags	@"SHF_NOTE_NV_TKINFO"
	.tkinfo
        /*0018*/ 	.word	0x00000002
        /*0030*/ 	.string	""
        /*0030*/ 	.string	"ptxas"
        /*0030*/ 	.string	"Cuda compilation tools, release 13.0, V13.0.88"
        /*0030*/ 	.string	"Build cuda_13.0.r13.0/compiler.36424714_0"
        /*0030*/ 	.string	"-arch sm_90a -m 64 "



//--------------------- .note.nv.cuinfo           --------------------------
	.section	.note.nv.cuinfo,"",@"SHT_NOTE"
	.sectionflags	@"SHF_NOTE_NV_CUINFO"
        /*0018*/ 	.short	0x0002
        /*001a*/ 	.short	0x005a
        /*001c*/ 	.short	0x0082
	.zero		2


//--------------------- .nv.info                  --------------------------
	.section	.nv.info,"",@"SHT_CUDA_INFO"
	.align	4


	//----- nvinfo : EIATTR_REGCOUNT
	.align		4
        /*0000*/ 	.byte	0x04, 0x2f
        /*0002*/ 	.short	(.L_12 - .L_11)
	.align		4
.L_11:
        /*0004*/ 	.word	index@(_ZN7cutlass13device_kernelINS_4gemm6kernel13GemmUniversalIN4cute5tupleIJiiiiEEENS1_10collective13CollectiveMmaINS1_40MainloopSm90TmaGmmaWarpSpecializedSparseILi8ENS5_IJNS4_1CILi1EEENSA_ILi2EEESB_EEENS1_35KernelTmaWarpSpecializedCooperativeEEENS5_IJNSA_ILi128EEESG_SG_EEEaNS5_IJNS4_6LayoutINS5_IJiNS5_IJSC_iEEEiEEENS5_IJlNS5_IJSB_SC_EEElEEEEENSI_INS5_IJNS5_IJNSA_ILi64EEEiEEENS5_IJSG_iEEEiEEENS5_IJNS5_IJSG_NSA_ILi8192EEEEEENS5_IJSB_lEEElEEEEEEEEaNS5_IJlSB_lEEENS4_8TiledMMAINS4_8MMA_AtomIJNS4_4SM904GMMA6SPARSE28GMMA_64x128x64_S32S8S8_SS_TNILNS12_9SparseSelE0EEEEEENSI_INS5_IJSC_SB_SB_EEENS5_IJSB_NSA_ILi0EEES19_EEEEENS5_IJNS4_10UnderscoreES1C_S1C_EEEEENS4_23SM90_TMA_LOAD_MULTICASTENS4_14ComposedLayoutINS4_7SwizzleILi2ELi4ELi3EEENS4_25smem_sparse_ptr_flag_bitsILi2ELi8EEENSI_INS5_IJNS5_IJSB_NSA_ILi8EEEEEENS5_IJSC_SO_EEEEEENS5_IJNS5_IJS19_SG_EEESL_EEEEEEEvNS4_8identityENS4_13SM90_TMA_LOADENS1G_INS1H_ILi3ELi4ELi3EEENS4_18smem_ptr_flag_bitsILi8EEENSI_INS5_IJS1L_SG_EEENS5_IJSG_SB_EEEEEEEvS1T_EENS_8epilogue10collective6detail29Sm90TmaWarpSpecializedAdapterINS24_15DefaultEpilogueIiNS5_IJSB_llEEES28_NS23_6thread17LinearCombinationIiLi1EiiLNS29_9ScaleType4KindE0ELNS_15FloatRoundStyleE2EiEENS1_15EpilogueDefaultEEEEEvvEEEEvNT_6ParamsE)
        /*0008*/ 	.word	0x000000a8


	//----- nvinfo : EIATTR_FRAME_SIZE
	.align		4
.L_12:
        /*000c*/ 	.byte	0x04, 0x11
        /*000e*/ 	.short	(.L_14 - .L_13)
	.align		4
.L_13:
        /*0010*/ 	.word	index@(_ZN7cutlass13device_kernelINS_4gemm6kernel13GemmUniversalIN4cute5tupleIJiiiiEEENS1_10collective13CollectiveMmaINS1_40MainloopSm90TmaGmmaWarpSpecializedSparseILi8ENS5_IJNS4_1CILi1EEENSA_ILi2EEESB_EEENS1_35KernelTmaWarpSpecializedCooperativeEEENS5_IJNSA_ILi128EEESG_SG_EEEaNS5_IJNS4_6LayoutINS5_IJiNS5_IJSC_iEEEiEEENS5_IJlNS5_IJSB_SC_EEElEEEEENSI_INS5_IJNS5_IJNSA_ILi64EEEiEEENS5_IJSG_iEEEiEEENS5_IJNS5_IJSG_NSA_ILi8192EEEEEENS5_IJSB_lEEElEEEEEEEEaNS5_IJlSB_lEEENS4_8TiledMMAINS4_8MMA_AtomIJNS4_4SM904GMMA6SPARSE28GMMA_64x128x64_S32S8S8_SS_TNILNS12_9SparseSelE0EEEEEENSI_INS5_IJSC_SB_SB_EEENS5_IJSB_NSA_ILi0EEES19_EEEEENS5_IJNS4_10UnderscoreES1C_S1C_EEEEENS4_23SM90_TMA_LOAD_MULTICASTENS4_14ComposedLayoutINS4_7SwizzleILi2ELi4ELi3EEENS4_25smem_sparse_ptr_flag_bitsILi2ELi8EEENSI_INS5_IJNS5_IJSB_NSA_ILi8EEEEEENS5_IJSC_SO_EEEEEENS5_IJNS5_IJS19_SG_EEESL_EEEEEEEvNS4_8identityENS4_13SM90_TMA_LOADENS1G_INS1H_ILi3ELi4ELi3EEENS4_18smem_ptr_flag_bitsILi8EEENSI_INS5_IJS1L_SG_EEENS5_IJSG_SB_EEEEEEEvS1T_EENS_8epilogue10collective6detail29Sm90TmaWarpSpecializedAdapterINS24_15DefaultEpilogueIiNS5_IJSB_llEEES28_NS23_6thread17LinearCombinationIiLi1EiiLNS29_9ScaleType4KindE0ELNS_15FloatRoundStyleE2EiEENS1_15EpilogueDefaultEEEEEvvEEEEvNT_6ParamsE)
        /*0014*/ 	.word	0x00000000


	//----- nvinfo : EIATTR_MIN_STACK_SIZE
	.align		4
.L_14:
        /*0018*/ 	.byte	0x04, 0x12
        /*001a*/ 	.short	(.L_16 - .L_15)
	.align		4
.L_15:
        /*001c*/ 	.word	index@(_ZN7cutlass13device_kernelINS_4gemm6kernel13GemmUniversalIN4cute5tupleIJiiiiEEENS1_10collective13CollectiveMmaINS1_40MainloopSm90TmaGmmaWarpSpecializedSparseILi8ENS5_IJNS4_1CILi1EEENSA_ILi2EEESB_EEENS1_35KernelTmaWarpSpecializedCooperativeEEENS5_IJNSA_ILi128EEESG_SG_EEEaNS5_IJNS4_6LayoutINS5_IJiNS5_IJSC_iEEEiEEENS5_IJlNS5_IJSB_SC_EEElEEEEENSI_INS5_IJNS5_IJNSA_ILi64EEEiEEENS5_IJSG_iEEEiEEENS5_IJNS5_IJSG_NSA_ILi8192EEEEEENS5_IJSB_lEEElEEEEEEEEaNS5_IJlSB_lEEENS4_8TiledMMAINS4_8MMA_AtomIJNS4_4SM904GMMA6SPARSE28GMMA_64x128x64_S32S8S8_SS_TNILNS12_9SparseSelE0EEEEEENSI_INS5_IJSC_SB_SB_EEENS5_IJSB_NSA_ILi0EEES19_EEEEENS5_IJNS4_10UnderscoreES1C_S1C_EEEEENS4_23SM90_TMA_LOAD_MULTICASTENS4_14ComposedLayoutINS4_7SwizzleILi2ELi4ELi3EEENS4_25smem_sparse_ptr_flag_bitsILi2ELi8EEENSI_INS5_IJNS5_IJSB_NSA_ILi8EEEEEENS5_IJSC_SO_EEEEEENS5_IJNS5_IJS19_SG_EEESL_EEEEEEEvNS4_8identityENS4_13SM90_TMA_LOADENS1G_INS1H_ILi3ELi4ELi3EEENS4_18smem_ptr_flag_bitsILi8EEENSI_INS5_IJS1L_SG_EEENS5_IJSG_SB_EEEEEEEvS1T_EENS_8epilogue10collective6detail29Sm90TmaWarpSpecializedAdapterINS24_15DefaultEpilogueIiNS5_IJSB_llEEES28_NS23_6thread17LinearCombinationIiLi1EiiLNS29_9ScaleType4KindE0ELNS_15FloatRoundStyleE2EiEENS1_15EpilogueDefaultEEEEEvvEEEEvNT_6ParamsE)
        /*0020*/ 	.word	0x00000000
.L_16:


//--------------------- .nv.compat                --------------------------
	.section	.nv.compat,"",@"SHT_CUDA_COMPAT_INFO"
	.align	4
        /*0000*/ 	.byte	0x02, 0x09, 0x01, 0x00, 0x02, 0x02, 0x04, 0x00, 0x02, 0x05, 0x05, 0x00, 0x03, 0x07, 0x01, 0x01
        /*0010*/ 	.byte	0x02, 0x03, 0x01, 0x00, 0x02, 0x06, 0x01, 0x00, 0x04, 0x0b, 0x08, 0x00, 0x00, 0x00, 0x00, 0x00
        /*0020*/ 	.byte	0x00, 0x00, 0x00, 0x00


//--------------------- .nv.info._ZN7cutlass13device_kernelINS_4gemm6kernel13GemmUniversalIN4cute5tupleIJiiiiEEENS1_10collective13CollectiveMmaINS1_40MainloopSm90TmaGmmaWarpSpecializedSparseILi8ENS5_IJNS4_1CILi1EEENSA_ILi2EEESB_EEENS1_35KernelTmaWarpSpecializedCooperativeEEENS5_IJNSA_ILi128EEESG_SG_EEEaNS5_IJNS4_6LayoutINS5_IJiNS5_IJSC_iEEEiEEENS5_IJlNS5_IJSB_SC_EEElEEEEENSI_INS5_IJNS5_IJNSA_ILi64EEEiEEENS5_IJSG_iEEEiEEENS5_IJNS5_IJSG_NSA_ILi8192EEEEEENS5_IJSB_lEEElEEEEEEEEaNS5_IJlSB_lEEENS4_8TiledMMAINS4_8MMA_AtomIJNS4_4SM904GMMA6SPARSE28GMMA_64x128x64_S32S8S8_SS_TNILNS12_9SparseSelE0EEEEEENSI_INS5_IJSC_SB_SB_EEENS5_IJSB_NSA_ILi0EEES19_EEEEENS5_IJNS4_10UnderscoreES1C_S1C_EEEEENS4_23SM90_TMA_LOAD_MULTICASTENS4_14ComposedLayoutINS4_7SwizzleILi2ELi4ELi3EEENS4_25smem_sparse_ptr_flag_bitsILi2ELi8EEENSI_INS5_IJNS5_IJSB_NSA_ILi8EEEEEENS5_IJSC_SO_EEEEEENS5_IJNS5_IJS19_SG_EEESL_EEEEEEEvNS4_8identityENS4_13SM90_TMA_LOADENS1G_INS1H_ILi3ELi4ELi3EEENS4_18smem_ptr_flag_bitsILi8EEENSI_INS5_IJS1L_SG_EEENS5_IJSG_SB_EEEEEEEvS1T_EENS_8epilogue10collective6detail29Sm90TmaWarpSpecializedAdapterINS24_15DefaultEpilogueIiNS5_IJSB_llEEES28_NS23_6thread17LinearCombinationIiLi1EiiLNS29_9ScaleType4KindE0ELNS_15FloatRoundStyleE2EiEENS1_15EpilogueDefaultEEEEEvvEEEEvNT_6ParamsE --------------------------
	.section	.nv.info._ZN7cutlass13device_kernelINS_4gemm6kernel13GemmUniversalIN4cute5tupleIJiiiiEEENS1_10collective13CollectiveMmaINS1_40MainloopSm90TmaGmmaWarpSpecializedSparseILi8ENS5_IJNS4_1CILi1EEENSA_ILi2EEESB_EEENS1_35KernelTmaWarpSpecializedCooperativeEEENS5_IJNSA_ILi128EEESG_SG_EEEaNS5_IJNS4_6LayoutINS5_IJiNS5_IJSC_iEEEiEEENS5_IJlNS5_IJSB_SC_EEElEEEEENSI_INS5_IJNS5_IJNSA_ILi64EEEiEEENS5_IJSG_iEEEiEEENS5_IJNS5_IJSG_NSA_ILi8192EEEEEENS5_IJSB_lEEElEEEEEEEEaNS5_IJlSB_lEEENS4_8TiledMMAINS4_8MMA_AtomIJNS4_4SM904GMMA6SPARSE28GMMA_64x128x64_S32S8S8_SS_TNILNS12_9SparseSelE0EEEEEENSI_INS5_IJSC_SB_SB_EEENS5_IJSB_NSA_ILi0EEES19_EEEEENS5_IJNS4_10UnderscoreES1C_S1C_EEEEENS4_23SM90_TMA_LOAD_MULTICASTENS4_14ComposedLayoutINS4_7SwizzleILi2ELi4ELi3EEENS4_25smem_sparse_ptr_flag_bitsILi2ELi8EEENSI_INS5_IJNS5_IJSB_NSA_ILi8EEEEEENS5_IJSC_SO_EEEEEENS5_IJNS5_IJS19_SG_EEESL_EEEEEEEvNS4_8identityENS4_13SM90_TMA_LOADENS1G_INS1H_ILi3ELi4ELi3EEENS4_18smem_ptr_flag_bitsILi8EEENSI_INS5_IJS1L_SG_EEENS5_IJSG_SB_EEEEEEEvS1T_EENS_8epilogue10collective6detail29Sm90TmaWarpSpecializedAdapterINS24_15DefaultEpilogueIiNS5_IJSB_llEEES28_NS23_6thread17LinearCombinationIiLi1EiiLNS29_9ScaleType4KindE0ELNS_15FloatRoundStyleE2EiEENS1_15EpilogueDefaultEEEEEvvEEEEvNT_6ParamsE,"",@"SHT_CUDA_INFO"
	.sectionflags	@""
	.align	4


	//----- nvinfo : EIATTR_CUDA_API_VERSION
	.align		4
        /*0000*/ 	.byte	0x04, 0x37
        /*0002*/ 	.short	(.L_18 - .L_17)
.L_17:
        /*0004*/ 	.word	0x00000082


	//----- nvinfo : EIATTR_KPARAM_INFO
	.align		4
.L_18:
        /*0008*/ 	.byte	0x04, 0x17
        /*000a*/ 	.short	(.L_20 - .L_19)
.L_19:
        /*000c*/ 	.word	0x00000000
        /*0010*/ 	.short	0x0000
        /*0012*/ 	.short	0x0070
        /*0014*/ 	.byte	0x00, 0xf0, 0x01, 0x14


	//----- nvinfo : EIATTR_SPARSE_MMA_MASK
	.align		4
.L_20:
        /*0018*/ 	.byte	0x03, 0x50
        /*001a*/ 	.short	0x0004


	//----- nvinfo : EIATTR_MAXREG_COUNT
	.align		4
        /*001c*/ 	.byte	0x03, 0x1b
        /*001e*/ 	.short	0x00a8


	//----- nvinfo : EIATTR_NUM_BARRIERS
	.align		4
        /*0020*/ 	.byte	0x02, 0x4c
        /*0022*/ 	.byte	0x01
	.zero		1


	//----- nvinfo : EIATTR_MERCURY_ISA_VERSION
	.align		4
        /*0024*/ 	.byte	0x03, 0x5f
        /*0026*/ 	.short	0x0101


	//----- nvinfo : EIATTR_INT_WARP_WIDE_INSTR_OFFSETS
	.align		4
        /*0028*/ 	.byte	0x04, 0x31
        /*002a*/ 	.short	(.L_22 - .L_21)


	//   ....[0]....
.L_21:
        /*002c*/ 	.word	0x00000550


	//   ....[1]....
        /*0030*/ 	.word	0x00000570


	//   ....[2]....
        /*0034*/ 	.word	0x00000710


	//----- nvinfo : EIATTR_COOP_GROUP_MASK_REGIDS
	.align		4
.L_22:
        /*0038*/ 	.byte	0x04, 0x29
        /*003a*/ 	.short	(.L_24 - .L_23)


	//   ....[0]....
.L_23:
        /*003c*/ 	.word	0xffffffff


	//   ....[1]....
        /*0040*/ 	.word	0xffffffff


	//   ....[2]....
        /*0044*/ 	.word	0xffffffff


	//   ....[3]....
        /*0048*/ 	.word	0xffffffff


	//   ....[4]....
        /*004c*/ 	.word	0xffffffff


	//   ....[5]....
        /*0050*/ 	.word	0xffffffff


	//----- nvinfo : EIATTR_COOP_GROUP_INSTR_OFFSETS
	.align		4
.L_24:
        /*0054*/ 	.byte	0x04, 0x28
        /*0056*/ 	.short	(.L_26 - .L_25)


	//   ....[0]....
.L_25:
        /*0058*/ 	.word	0x00000060


	//   ....[1]....
        /*005c*/ 	.word	0x00000070


	//   ....[2]....
        /*0060*/ 	.word	0x00000160


	//   ....[3]....
        /*0064*/ 	.word	0x000003a0


	//   ....[4]....
        /*0068*/ 	.word	0x00000850


	//   ....[5]....
        /*006c*/ 	.word	0x000012d0


	//----- nvinfo : EIATTR_REG_RECONFIG
	.align		4
.L_26:
        /*0070*/ 	.byte	0x01, 0x54
	.zero		2


	//----- nvinfo : EIATTR_MBARRIER_INSTR_OFFSETS
	.align		4
        /*0074*/ 	.byte	0x04, 0x39
        /*0076*/ 	.short	(.L_28 - .L_27)


	//   ....[0]....
.L_27:
        /*0078*/ 	.word	0x00000280
        /*007c*/ 	.word	0x000000ff
        /*0080*/ 	.word	0x00000000
        /*0084*/ 	.short	0x0100
        /*0086*/ 	.byte	0x08
	.zero		1


	//   ....[1]....
        /*0088*/ 	.word	0x00000290
        /*008c*/ 	.word	0x000000ff
        /*0090*/ 	.word	0x00000040
        /*0094*/ 	.short	0x0100
        /*0096*/ 	.byte	0x08
	.zero		1


	//   ....[2]....
        /*0098*/ 	.word	0x000002a0
        /*009c*/ 	.word	0x000000ff
        /*00a0*/ 	.word	0x00000008
        /*00a4*/ 	.short	0x0100
        /*00a6*/ 	.byte	0x08
	.zero		1


	//   ....[3]....
        /*00a8*/ 	.word	0x000002b0
        /*00ac*/ 	.word	0x000000ff
        /*00b0*/ 	.word	0x00000048
        /*00b4*/ 	.short	0x0100
        /*00b6*/ 	.byte	0x08
	.zero		1


	//   ....[4]....
        /*00b8*/ 	.word	0x000002c0
        /*00bc*/ 	.word	0x000000ff
        /*00c0*/ 	.word	0x00000010
        /*00c4*/ 	.short	0x0100
        /*00c6*/ 	.byte	0x08
	.zero		1


	//   ....[5]....
        /*00c8*/ 	.word	0x000002d0
        /*00cc*/ 	.word	0x000000ff
        /*00d0*/ 	.word	0x00000050
        /*00d4*/ 	.short	0x0100
        /*00d6*/ 	.byte	0x08
	.zero		1


	//   ....[6]....
        /*00d8*/ 	.word	0x000002e0
        /*00dc*/ 	.word	0x000000ff
        /*00e0*/ 	.word	0x00000018
        /*00e4*/ 	.short	0x0100
        /*00e6*/ 	.byte	0x08
	.zero		1


	//   ....[7]....
        /*00e8*/ 	.word	0x000002f0
        /*00ec*/ 	.word	0x000000ff
        /*00f0*/ 	.word	0x00000058
        /*00f4*/ 	.short	0x0100
        /*00f6*/ 	.byte	0x08
	.zero		1


	//   ....[8]....
        /*00f8*/ 	.word	0x00000300
        /*00fc*/ 	.word	0x000000ff
        /*0100*/ 	.word	0x00000020
        /*0104*/ 	.short	0x0100
        /*0106*/ 	.byte	0x08
	.zero		1


	//   ....[9]....
        /*0108*/ 	.word	0x00000310
        /*010c*/ 	.word	0x000000ff
        /*0110*/ 	.word	0x00000060
        /*0114*/ 	.short	0x0100
        /*0116*/ 	.byte	0x08
	.zero		1


	//   ....[10]....
        /*0118*/ 	.word	0x00000320
        /*011c*/ 	.word	0x000000ff
        /*0120*/ 	.word	0x00000028
        /*0124*/ 	.short	0x0100
        /*0126*/ 	.byte	0x08
	.zero		1


	//   ....[11]....
        /*0128*/ 	.word	0x00000330
        /*012c*/ 	.word	0x000000ff
        /*0130*/ 	.word	0x00000068
        /*0134*/ 	.short	0x0100
        /*0136*/ 	.byte	0x08
	.zero		1


	//   ....[12]....
        /*0138*/ 	.word	0x00000340
        /*013c*/ 	.word	0x000000ff
        /*0140*/ 	.word	0x00000030
        /*0144*/ 	.short	0x0100
        /*0146*/ 	.byte	0x08
	.zero		1


	//   ....[13]....
        /*0148*/ 	.word	0x00000350
        /*014c*/ 	.word	0x000000ff
        /*0150*/ 	.word	0x00000070
        /*0154*/ 	.short	0x0100
        /*0156*/ 	.byte	0x08
	.zero		1


	//   ....[14]....
        /*0158*/ 	.word	0x00000360
        /*015c*/ 	.word	0x000000ff
        /*0160*/ 	.word	0x00000038
        /*0164*/ 	.short	0x0100
        /*0166*/ 	.byte	0x08
	.zero		1


	//   ....[15]....
        /*0168*/ 	.word	0x00000370
        /*016c*/ 	.word	0x000000ff
        /*0170*/ 	.word	0x00000078
        /*0174*/ 	.short	0x0100
        /*0176*/ 	.byte	0x08
	.zero		1


	//   ....[16]....
        /*0178*/ 	.word	0x000007a0
        /*017c*/ 	.word	0x000000ff
        /*0180*/ 	.word	0x00000090
        /*0184*/ 	.short	0x0100
        /*0186*/ 	.byte	0x06
	.zero		1


	//   ....[17]....
        /*0188*/ 	.word	0x00000800
        /*018c*/ 	.word	0x000000ff
        /*0190*/ 	.word	0x00000098
        /*0194*/ 	.short	0x0100
        /*0196*/ 	.byte	0x06
	.zero		1


	//   ....[18]....
        /*0198*/ 	.word	0x00001610
        /*019c*/ 	.word	0x000000ff
        /*01a0*/ 	.word	0x00000000
        /*01a4*/ 	.short	0x010a
        /*01a6*/ 	.byte	0x08
	.zero		1


	//   ....[19]....
        /*01a8*/ 	.word	0x00001700
        /*01ac*/ 	.word	0x000000ff
        /*01b0*/ 	.word	0x00000000
        /*01b4*/ 	.short	0x010a
        /*01b6*/ 	.byte	0x08
	.zero		1


	//   ....[20]....
        /*01b8*/ 	.word	0x000018b0
        /*01bc*/ 	.word	0x0000000c
        /*01c0*/ 	.word	0x00000000
        /*01c4*/ 	.short	0x0101
        /*01c6*/ 	.byte	0x3f
	.zero		1


	//   ....[21]....
        /*01c8*/ 	.word	0x00007680
        /*01cc*/ 	.word	0x00000017
        /*01d0*/ 	.word	0x00000040
        /*01d4*/ 	.short	0x010a
        /*01d6*/ 	.byte	0x3f
	.zero		1


	//   ....[22]....
        /*01d8*/ 	.word	0x00007af0
        /*01dc*/ 	.word	0x00000007
        /*01e0*/ 	.word	0x00000098
        /*01e4*/ 	.short	0x0101
        /*01e6*/ 	.byte	0x3f
	.zero		1


	//   ....[23]....
        /*01e8*/ 	.word	0x000081f0
        /*01ec*/ 	.word	0x00000007
        /*01f0*/ 	.word	0x00000000
        /*01f4*/ 	.short	0x010a
        /*01f6*/ 	.byte	0x3f
	.zero		1


	//   ....[24]....
        /*01f8*/ 	.word	0x00008270
        /*01fc*/ 	.word	0x00000009
        /*0200*/ 	.word	0x00000000
        /*0204*/ 	.short	0x010a
        /*0206*/ 	.byte	0x3f
	.zero		1


	//   ....[25]....
        /*0208*/ 	.word	0x00008300
        /*020c*/ 	.word	0x00000006
        /*0210*/ 	.word	0x00000000
        /*0214*/ 	.short	0x010a
        /*0216*/ 	.byte	0x3f
	.zero		1


	//   ....[26]....
        /*0218*/ 	.word	0x00008390
        /*021c*/ 	.word	0x00000009
        /*0220*/ 	.word	0x00000000
        /*0224*/ 	.short	0x010a
        /*0226*/ 	.byte	0x3f
	.zero		1


	//   ....[27]....
        /*0228*/ 	.word	0x00008420
        /*022c*/ 	.word	0x00000006
        /*0230*/ 	.word	0x00000000
        /*0234*/ 	.short	0x010a
        /*0236*/ 	.byte	0x3f
	.zero		1


	//   ....[28]....
        /*0238*/ 	.word	0x000084b0
        /*023c*/ 	.word	0x00000009
        /*0240*/ 	.word	0x00000000
        /*0244*/ 	.short	0x010a
        /*0246*/ 	.byte	0x3f
	.zero		1


	//   ....[29]....
        /*0248*/ 	.word	0x00008540
        /*024c*/ 	.word	0x00000006
        /*0250*/ 	.word	0x00000000
        /*0254*/ 	.short	0x010a
        /*0256*/ 	.byte	0x3f
	.zero		1


	//   ....[30]....
        /*0258*/ 	.word	0x000085d0
        /*025c*/ 	.word	0x00000003
        /*0260*/ 	.word	0x00000000
        /*0264*/ 	.short	0x010a
        /*0266*/ 	.byte	0x3f
	.zero		1


	//   ....[31]....
        /*0268*/ 	.word	0x00008640
        /*026c*/ 	.word	0x00000012
        /*0270*/ 	.word	0x00000000
        /*0274*/ 	.short	0x010a
        /*0276*/ 	.byte	0x3f
	.zero		1


	//   ....[32]....
        /*0278*/ 	.word	0x00008710
        /*027c*/ 	.word	0x00000017
        /*0280*/ 	.word	0x00000040
        /*0284*/ 	.short	0x010a
        /*0286*/ 	.byte	0x3f
	.zero		1


	//   ....[33]....
        /*0288*/ 	.word	0x000087e0
        /*028c*/ 	.word	0x00000007
        /*0290*/ 	.word	0x00000000
        /*0294*/ 	.short	0x010a
        /*0296*/ 	.byte	0x3f
	.zero		1


	//   ....[34]....
        /*0298*/ 	.word	0x00008830
        /*029c*/ 	.word	0x00000009
        /*02a0*/ 	.word	0x00000000
        /*02a4*/ 	.short	0x010a
        /*02a6*/ 	.byte	0x3f
	.zero		1


	//   ....[35]....
        /*02a8*/ 	.word	0x00008880
        /*02ac*/ 	.word	0x00000006
        /*02b0*/ 	.word	0x00000000
        /*02b4*/ 	.short	0x010a
        /*02b6*/ 	.byte	0x3f
	.zero		1


	//   ....[36]....
        /*02b8*/ 	.word	0x000088d0
        /*02bc*/ 	.word	0x00000009
        /*02c0*/ 	.word	0x00000000
        /*02c4*/ 	.short	0x010a
        /*02c6*/ 	.byte	0x3f
	.zero		1


	//   ....[37]....
        /*02c8*/ 	.word	0x00008920
        /*02cc*/ 	.word	0x00000006
        /*02d0*/ 	.word	0x00000000
        /*02d4*/ 	.short	0x010a
        /*02d6*/ 	.byte	0x3f
	.zero		1


	//   ....[38]....
        /*02d8*/ 	.word	0x00008970
        /*02dc*/ 	.word	0x00000009
        /*02e0*/ 	.word	0x00000000
        /*02e4*/ 	.short	0x010a
        /*02e6*/ 	.byte	0x3f
	.zero		1


	//   ....[39]....
        /*02e8*/ 	.word	0x000089c0
        /*02ec*/ 	.word	0x00000006
        /*02f0*/ 	.word	0x00000000
        /*02f4*/ 	.short	0x010a
        /*02f6*/ 	.byte	0x3f
	.zero		1


	//----- nvinfo : EIATTR_NUM_MBARRIERS
	.align		4
.L_28:
        /*02f8*/ 	.byte	0x03, 0x38
        /*02fa*/ 	.short	0x0012


	//----- nvinfo : EIATTR_EXIT_INSTR_OFFSETS
	.align		4
        /*02fc*/ 	.byte	0x04, 0x1c
        /*02fe*/ 	.short	(.L_30 - .L_29)


	//   ....[0]....
.L_29:
        /*0300*/ 	.word	0x000009b0


	//   ....[1]....
        /*0304*/ 	.word	0x000011a0


	//   ....[2]....
        /*0308*/ 	.word	0x00006d40


	//   ....[3]....
        /*030c*/ 	.word	0x00007290


	//   ....[4]....
        /*0310*/ 	.word	0x00008620


	//----- nvinfo : EIATTR_MAX_THREADS
	.align		4
.L_30:
        /*0314*/ 	.byte	0x04, 0x05
        /*0316*/ 	.short	(.L_32 - .L_31)
.L_31:
        /*0318*/ 	.word	0x00000180
        /*031c*/ 	.word	0x00000001
        /*0320*/ 	.word	0x00000001


	//----- nvinfo : EIATTR_CRS_STACK_SIZE
	.align		4
.L_32:
        /*0324*/ 	.byte	0x04, 0x1e
        /*0326*/ 	.short	(.L_34 - .L_33)
.L_33:
        /*0328*/ 	.word	0x00000000


	//----- nvinfo : EIATTR_CBANK_PARAM_SIZE
	.align		4
.L_34:
        /*032c*/ 	.byte	0x03, 0x19
        /*032e*/ 	.short	0x0570


	//----- nvinfo : EIATTR_PARAM_CBANK
	.align		4
        /*0330*/ 	.byte	0x04, 0x0a
        /*0332*/ 	.short	(.L_36 - .L_35)
	.align		4
.L_35:
        /*0334*/ 	.word	index@(.nv.constant0._ZN7cutlass13device_kernelINS_4gemm6kernel13GemmUniversalIN4cute5tupleIJiiiiEEENS1_10collective13CollectiveMmaINS1_40MainloopSm90TmaGmmaWarpSpecializedSparseILi8ENS5_IJNS4_1CILi1EEENSA_ILi2EEESB_EEENS1_35KernelTmaWarpSpecializedCooperativeEEENS5_IJNSA_ILi128EEESG_SG_EEEaNS5_IJNS4_6LayoutINS5_IJiNS5_IJSC_iEEEiEEENS5_IJlNS5_IJSB_SC_EEElEEEEENSI_INS5_IJNS5_IJNSA_ILi64EEEiEEENS5_IJSG_iEEEiEEENS5_IJNS5_IJSG_NSA_ILi8192EEEEEENS5_IJSB_lEEElEEEEEEEEaNS5_IJlSB_lEEENS4_8TiledMMAINS4_8MMA_AtomIJNS4_4SM904GMMA6SPARSE28GMMA_64x128x64_S32S8S8_SS_TNILNS12_9SparseSelE0EEEEEENSI_INS5_IJSC_SB_SB_EEENS5_IJSB_NSA_ILi0EEES19_EEEEENS5_IJNS4_10UnderscoreES1C_S1C_EEEEENS4_23SM90_TMA_LOAD_MULTICASTENS4_14ComposedLayoutINS4_7SwizzleILi2ELi4ELi3EEENS4_25smem_sparse_ptr_flag_bitsILi2ELi8EEENSI_INS5_IJNS5_IJSB_NSA_ILi8EEEEEENS5_IJSC_SO_EEEEEENS5_IJNS5_IJS19_SG_EEESL_EEEEEEEvNS4_8identityENS4_13SM90_TMA_LOADENS1G_INS1H_ILi3ELi4ELi3EEENS4_18smem_ptr_flag_bitsILi8EEENSI_INS5_IJS1L_SG_EEENS5_IJSG_SB_EEEEEEEvS1T_EENS_8epilogue10collective6detail29Sm90TmaWarpSpecializedAdapterINS24_15DefaultEpilogueIiNS5_IJSB_llEEES28_NS23_6thread17LinearCombinationIiLi1EiiLNS29_9ScaleType4KindE0ELNS_15FloatRoundStyleE2EiEENS1_15EpilogueDefaultEEEEEvvEEEEvNT_6ParamsE)
        /*0338*/ 	.short	0x0210
        /*033a*/ 	.short	0x0570


	//----- nvinfo : EIATTR_SW_WAR
	.align		4
.L_36:
        /*033c*/ 	.byte	0x04, 0x36
        /*033e*/ 	.short	(.L_38 - .L_37)
.L_37:
        /*0340*/ 	.word	0x00000008
.L_38:


//--------------------- .nv.callgraph             --------------------------
	.section	.nv.callgraph,"",@"SHT_CUDA_CALLGRAPH"
	.align	4
	.sectionentsize	8
	.align		4
        /*0000*/ 	.word	0x00000000
	.align		4
        /*0004*/ 	.word	0xffffffff
	.align		4
        /*0008*/ 	.word	0x00000000
	.align		4
        /*000c*/ 	.word	0xfffffffe
	.align		4
        /*0010*/ 	.word	0x00000000
	.align		4
        /*0014*/ 	.word	0xfffffffd
	.align		4
        /*0018*/ 	.word	0x00000000
	.align		4
        /*001c*/ 	.word	0xfffffffc


//--------------------- .nv.constant4             --------------------------
	.section	.nv.constant4,"a",@progbits
	.align	8
	.align		8
.nv.constant4:
        /*0000*/ 	.dword	_ZN39_INTERNAL_d3d0d766_4_k_cu_db0b894e_27894cuda3std3__45__cpo5beginE
	.align		8
        /*0008*/ 	.dword	_ZN39_INTERNAL_d3d0d766_4_k_cu_db0b894e_27894cuda3std3__45__cpo3endE
	.align		8
        /*0010*/ 	.dword	_ZN39_INTERNAL_d3d0d766_4_k_cu_db0b894e_27894cuda3std3__45__cpo6cbeginE
	.align		8
        /*0018*/ 	.dword	_ZN39_INTERNAL_d3d0d766_4_k_cu_db0b894e_27894cuda3std3__45__cpo4cendE
	.align		8
        /*0020*/ 	.dword	_ZN39_INTERNAL_d3d0d766_4_k_cu_db0b894e_27894cuda3std3__441_GLOBAL__N__d3d0d766_4_k_cu_db0b894e_27896ignoreE
	.align		8
        /*0028*/ 	.dword	_ZN39_INTERNAL_d3d0d766_4_k_cu_db0b894e_27894cuda3std3__419piecewise_constructE
	.align		8
        /*0030*/ 	.dword	_ZN39_INTERNAL_d3d0d766_4_k_cu_db0b894e_27894cuda3std3__48in_placeE
	.align		8
        /*0038*/ 	.dword	_ZN39_INTERNAL_d3d0d766_4_k_cu_db0b894e_27894cuda3std6ranges3__45__cpo4swapE
	.align		8
        /*0040*/ 	.dword	_ZN39_INTERNAL_d3d0d766_4_k_cu_db0b894e_27894cuda3std6ranges3__45__cpo9iter_moveE
	.align		8
        /*0048*/ 	.dword	_ZN39_INTERNAL_d3d0d766_4_k_cu_db0b894e_27894cute7productE
	.align		8
        /*0050*/ 	.dword	_ZN39_INTERNAL_d3d0d766_4_k_cu_db0b894e_27894cute1_E


//--------------------- .text._ZN7cutlass13device_kernelINS_4gemm6kernel13GemmUniversalIN4cute5tupleIJiiiiEEENS1_10collective13CollectiveMmaINS1_40MainloopSm90TmaGmmaWarpSpecializedSparseILi8ENS5_IJNS4_1CILi1EEENSA_ILi2EEESB_EEENS1_35KernelTmaWarpSpecializedCooperativeEEENS5_IJNSA_ILi128EEESG_SG_EEEaNS5_IJNS4_6LayoutINS5_IJiNS5_IJSC_iEEEiEEENS5_IJlNS5_IJSB_SC_EEElEEEEENSI_INS5_IJNS5_IJNSA_ILi64EEEiEEENS5_IJSG_iEEEiEEENS5_IJNS5_IJSG_NSA_ILi8192EEEEEENS5_IJSB_lEEElEEEEEEEEaNS5_IJlSB_lEEENS4_8TiledMMAINS4_8MMA_AtomIJNS4_4SM904GMMA6SPARSE28GMMA_64x128x64_S32S8S8_SS_TNILNS12_9SparseSelE0EEEEEENSI_INS5_IJSC_SB_SB_EEENS5_IJSB_NSA_ILi0EEES19_EEEEENS5_IJNS4_10UnderscoreES1C_S1C_EEEEENS4_23SM90_TMA_LOAD_MULTICASTENS4_14ComposedLayoutINS4_7SwizzleILi2ELi4ELi3EEENS4_25smem_sparse_ptr_flag_bitsILi2ELi8EEENSI_INS5_IJNS5_IJSB_NSA_ILi8EEEEEENS5_IJSC_SO_EEEEEENS5_IJNS5_IJS19_SG_EEESL_EEEEEEEvNS4_8identityENS4_13SM90_TMA_LOADENS1G_INS1H_ILi3ELi4ELi3EEENS4_18smem_ptr_flag_bitsILi8EEENSI_INS5_IJS1L_SG_EEENS5_IJSG_SB_EEEEEEEvS1T_EENS_8epilogue10collective6detail29Sm90TmaWarpSpecializedAdapterINS24_15DefaultEpilogueIiNS5_IJSB_llEEES28_NS23_6thread17LinearCombinationIiLi1EiiLNS29_9ScaleType4KindE0ELNS_15FloatRoundStyleE2EiEENS1_15EpilogueDefaultEEEEEvvEEEEvNT_6ParamsE --------------------------
	.section	.text._ZN7cutlass13device_kernelINS_4gemm6kernel13GemmUniversalIN4cute5tupleIJiiiiEEENS1_10collective13CollectiveMmaINS1_40MainloopSm90TmaGmmaWarpSpecializedSparseILi8ENS5_IJNS4_1CILi1EEENSA_ILi2EEESB_EEENS1_35KernelTmaWarpSpecializedCooperativeEEENS5_IJNSA_ILi128EEESG_SG_EEEaNS5_IJNS4_6LayoutINS5_IJiNS5_IJSC_iEEEiEEENS5_IJlNS5_IJSB_SC_EEElEEEEENSI_INS5_IJNS5_IJNSA_ILi64EEEiEEENS5_IJSG_iEEEiEEENS5_IJNS5_IJSG_NSA_ILi8192EEEEEENS5_IJSB_lEEElEEEEEEEEaNS5_IJlSB_lEEENS4_8TiledMMAINS4_8MMA_AtomIJNS4_4SM904GMMA6SPARSE28GMMA_64x128x64_S32S8S8_SS_TNILNS12_9SparseSelE0EEEEEENSI_INS5_IJSC_SB_SB_EEENS5_IJSB_NSA_ILi0EEES19_EEEEENS5_IJNS4_10UnderscoreES1C_S1C_EEEEENS4_23SM90_TMA_LOAD_MULTICASTENS4_14ComposedLayoutINS4_7SwizzleILi2ELi4ELi3EEENS4_25smem_sparse_ptr_flag_bitsILi2ELi8EEENSI_INS5_IJNS5_IJSB_NSA_ILi8EEEEEENS5_IJSC_SO_EEEEEENS5_IJNS5_IJS19_SG_EEESL_EEEEEEEvNS4_8identityENS4_13SM90_TMA_LOADENS1G_INS1H_ILi3ELi4ELi3EEENS4_18smem_ptr_flag_bitsILi8EEENSI_INS5_IJS1L_SG_EEENS5_IJSG_SB_EEEEEEEvS1T_EENS_8epilogue10collective6detail29Sm90TmaWarpSpecializedAdapterINS24_15DefaultEpilogueIiNS5_IJSB_llEEES28_NS23_6thread17LinearCombinationIiLi1EiiLNS29_9ScaleType4KindE0ELNS_15FloatRoundStyleE2EiEENS1_15EpilogueDefaultEEEEEvvEEEEvNT_6ParamsE,"ax",@progbits
	.align	128
.text._ZN7cutlass13device_kernelINS_4gemm6kernel13GemmUniversalIN4cute5tupleIJiiiiEEENS1_10collective13CollectiveMmaINS1_40MainloopSm90TmaGmmaWarpSpecializedSparseILi8ENS5_IJNS4_1CILi1EEENSA_ILi2EEESB_EEENS1_35KernelTmaWarpSpecializedCooperativeEEENS5_IJNSA_ILi128EEESG_SG_EEEaNS5_IJNS4_6LayoutINS5_IJiNS5_IJSC_iEEEiEEENS5_IJlNS5_IJSB_SC_EEElEEEEENSI_INS5_IJNS5_IJNSA_ILi64EEEiEEENS5_IJSG_iEEEiEEENS5_IJNS5_IJSG_NSA_ILi8192EEEEEENS5_IJSB_lEEElEEEEEEEEaNS5_IJlSB_lEEENS4_8TiledMMAINS4_8MMA_AtomIJNS4_4SM904GMMA6SPARSE28GMMA_64x128x64_S32S8S8_SS_TNILNS12_9SparseSelE0EEEEEENSI_INS5_IJSC_SB_SB_EEENS5_IJSB_NSA_ILi0EEES19_EEEEENS5_IJNS4_10UnderscoreES1C_S1C_EEEEENS4_23SM90_TMA_LOAD_MULTICASTENS4_14ComposedLayoutINS4_7SwizzleILi2ELi4ELi3EEENS4_25smem_sparse_ptr_flag_bitsILi2ELi8EEENSI_INS5_IJNS5_IJSB_NSA_ILi8EEEEEENS5_IJSC_SO_EEEEEENS5_IJNS5_IJS19_SG_EEESL_EEEEEEEvNS4_8identityENS4_13SM90_TMA_LOADENS1G_INS1H_ILi3ELi4ELi3EEENS4_18smem_ptr_flag_bitsILi8EEENSI_INS5_IJS1L_SG_EEENS5_IJSG_SB_EEEEEEEvS1T_EENS_8epilogue10collective6detail29Sm90TmaWarpSpecializedAdapterINS24_15DefaultEpilogueIiNS5_IJSB_llEEES28_NS23_6thread17LinearCombinationIiLi1EiiLNS29_9ScaleType4KindE0ELNS_15FloatRoundStyleE2EiEENS1_15EpilogueDefaultEEEEEvvEEEEvNT_6ParamsE:
        .type           _ZN7cutlass13device_kernelINS_4gemm6kernel13GemmUniversalIN4cute5tupleIJiiiiEEENS1_10collective13CollectiveMmaINS1_40MainloopSm90TmaGmmaWarpSpecializedSparseILi8ENS5_IJNS4_1CILi1EEENSA_ILi2EEESB_EEENS1_35KernelTmaWarpSpecializedCooperativeEEENS5_IJNSA_ILi128EEESG_SG_EEEaNS5_IJNS4_6LayoutINS5_IJiNS5_IJSC_iEEEiEEENS5_IJlNS5_IJSB_SC_EEElEEEEENSI_INS5_IJNS5_IJNSA_ILi64EEEiEEENS5_IJSG_iEEEiEEENS5_IJNS5_IJSG_NSA_ILi8192EEEEEENS5_IJSB_lEEElEEEEEEEEaNS5_IJlSB_lEEENS4_8TiledMMAINS4_8MMA_AtomIJNS4_4SM904GMMA6SPARSE28GMMA_64x128x64_S32S8S8_SS_TNILNS12_9SparseSelE0EEEEEENSI_INS5_IJSC_SB_SB_EEENS5_IJSB_NSA_ILi0EEES19_EEEEENS5_IJNS4_10UnderscoreES1C_S1C_EEEEENS4_23SM90_TMA_LOAD_MULTICASTENS4_14ComposedLayoutINS4_7SwizzleILi2ELi4ELi3EEENS4_25smem_sparse_ptr_flag_bitsILi2ELi8EEENSI_INS5_IJNS5_IJSB_NSA_ILi8EEEEEENS5_IJSC_SO_EEEEEENS5_IJNS5_IJS19_SG_EEESL_EEEEEEEvNS4_8identityENS4_13SM90_TMA_LOADENS1G_INS1H_ILi3ELi4ELi3EEENS4_18smem_ptr_flag_bitsILi8EEENSI_INS5_IJS1L_SG_EEENS5_IJSG_SB_EEEEEEEvS1T_EENS_8epilogue10collective6detail29Sm90TmaWarpSpecializedAdapterINS24_15DefaultEpilogueIiNS5_IJSB_llEEES28_NS23_6thread17LinearCombinationIiLi1EiiLNS29_9ScaleType4KindE0ELNS_15FloatRoundStyleE2EiEENS1_15EpilogueDefaultEEEEEvvEEEEvNT_6ParamsE,@function
        .size           _ZN7cutlass13device_kernelINS_4gemm6kernel13GemmUniversalIN4cute5tupleIJiiiiEEENS1_10collective13CollectiveMmaINS1_40MainloopSm90TmaGmmaWarpSpecializedSparseILi8ENS5_IJNS4_1CILi1EEENSA_ILi2EEESB_EEENS1_35KernelTmaWarpSpecializedCooperativeEEENS5_IJNSA_ILi128EEESG_SG_EEEaNS5_IJNS4_6LayoutINS5_IJiNS5_IJSC_iEEEiEEENS5_IJlNS5_IJSB_SC_EEElEEEEENSI_INS5_IJNS5_IJNSA_ILi64EEEiEEENS5_IJSG_iEEEiEEENS5_IJNS5_IJSG_NSA_ILi8192EEEEEENS5_IJSB_lEEElEEEEEEEEaNS5_IJlSB_lEEENS4_8TiledMMAINS4_8MMA_AtomIJNS4_4SM904GMMA6SPARSE28GMMA_64x128x64_S32S8S8_SS_TNILNS12_9SparseSelE0EEEEEENSI_INS5_IJSC_SB_SB_EEENS5_IJSB_NSA_ILi0EEES19_EEEEENS5_IJNS4_10UnderscoreES1C_S1C_EEEEENS4_23SM90_TMA_LOAD_MULTICASTENS4_14ComposedLayoutINS4_7SwizzleILi2ELi4ELi3EEENS4_25smem_sparse_ptr_flag_bitsILi2ELi8EEENSI_INS5_IJNS5_IJSB_NSA_ILi8EEEEEENS5_IJSC_SO_EEEEEENS5_IJNS5_IJS19_SG_EEESL_EEEEEEEvNS4_8identityENS4_13SM90_TMA_LOADENS1G_INS1H_ILi3ELi4ELi3EEENS4_18smem_ptr_flag_bitsILi8EEENSI_INS5_IJS1L_SG_EEENS5_IJSG_SB_EEEEEEEvS1T_EENS_8epilogue10collective6detail29Sm90TmaWarpSpecializedAdapterINS24_15DefaultEpilogueIiNS5_IJSB_llEEES28_NS23_6thread17LinearCombinationIiLi1EiiLNS29_9ScaleType4KindE0ELNS_15FloatRoundStyleE2EiEENS1_15EpilogueDefaultEEEEEvvEEEEvNT_6ParamsE,(.L_x_197 - _ZN7cutlass13device_kernelINS_4gemm6kernel13GemmUniversalIN4cute5tupleIJiiiiEEENS1_10collective13CollectiveMmaINS1_40MainloopSm90TmaGmmaWarpSpecializedSparseILi8ENS5_IJNS4_1CILi1EEENSA_ILi2EEESB_EEENS1_35KernelTmaWarpSpecializedCooperativeEEENS5_IJNSA_ILi128EEESG_SG_EEEaNS5_IJNS4_6LayoutINS5_IJiNS5_IJSC_iEEEiEEENS5_IJlNS5_IJSB_SC_EEElEEEEENSI_INS5_IJNS5_IJNSA_ILi64EEEiEEENS5_IJSG_iEEEiEEENS5_IJNS5_IJSG_NSA_ILi8192EEEEEENS5_IJSB_lEEElEEEEEEEEaNS5_IJlSB_lEEENS4_8TiledMMAINS4_8MMA_AtomIJNS4_4SM904GMMA6SPARSE28GMMA_64x128x64_S32S8S8_SS_TNILNS12_9SparseSelE0EEEEEENSI_INS5_IJSC_SB_SB_EEENS5_IJSB_NSA_ILi0EEES19_EEEEENS5_IJNS4_10UnderscoreES1C_S1C_EEEEENS4_23SM90_TMA_LOAD_MULTICASTENS4_14ComposedLayoutINS4_7SwizzleILi2ELi4ELi3EEENS4_25smem_sparse_ptr_flag_bitsILi2ELi8EEENSI_INS5_IJNS5_IJSB_NSA_ILi8EEEEEENS5_IJSC_SO_EEEEEENS5_IJNS5_IJS19_SG_EEESL_EEEEEEEvNS4_8identityENS4_13SM90_TMA_LOADENS1G_INS1H_ILi3ELi4ELi3EEENS4_18smem_ptr_flag_bitsILi8EEENSI_INS5_IJS1L_SG_EEENS5_IJSG_SB_EEEEEEEvS1T_EENS_8epilogue10collective6detail29Sm90TmaWarpSpecializedAdapterINS24_15DefaultEpilogueIiNS5_IJSB_llEEES28_NS23_6thread17LinearCombinationIiLi1EiiLNS29_9ScaleType4KindE0ELNS_15FloatRoundStyleE2EiEENS1_15EpilogueDefaultEEEEEvvEEEEvNT_6ParamsE)
        .other          _ZN7cutlass13device_kernelINS_4gemm6kernel13GemmUniversalIN4cute5tupleIJiiiiEEENS1_10collective13CollectiveMmaINS1_40MainloopSm90TmaGmmaWarpSpecializedSparseILi8ENS5_IJNS4_1CILi1EEENSA_ILi2EEESB_EEENS1_35KernelTmaWarpSpecializedCooperativeEEENS5_IJNSA_ILi128EEESG_SG_EEEaNS5_IJNS4_6LayoutINS5_IJiNS5_IJSC_iEEEiEEENS5_IJlNS5_IJSB_SC_EEElEEEEENSI_INS5_IJNS5_IJNSA_ILi64EEEiEEENS5_IJSG_iEEEiEEENS5_IJNS5_IJSG_NSA_ILi8192EEEEEENS5_IJSB_lEEElEEEEEEEEaNS5_IJlSB_lEEENS4_8TiledMMAINS4_8MMA_AtomIJNS4_4SM904GMMA6SPARSE28GMMA_64x128x64_S32S8S8_SS_TNILNS12_9SparseSelE0EEEEEENSI_INS5_IJSC_SB_SB_EEENS5_IJSB_NSA_ILi0EEES19_EEEEENS5_IJNS4_10UnderscoreES1C_S1C_EEEEENS4_23SM90_TMA_LOAD_MULTICASTENS4_14ComposedLayoutINS4_7SwizzleILi2ELi4ELi3EEENS4_25smem_sparse_ptr_flag_bitsILi2ELi8EEENSI_INS5_IJNS5_IJSB_NSA_ILi8EEEEEENS5_IJSC_SO_EEEEEENS5_IJNS5_IJS19_SG_EEESL_EEEEEEEvNS4_8identityENS4_13SM90_TMA_LOADENS1G_INS1H_ILi3ELi4ELi3EEENS4_18smem_ptr_flag_bitsILi8EEENSI_INS5_IJS1L_SG_EEENS5_IJSG_SB_EEEEEEEvS1T_EENS_8epilogue10collective6detail29Sm90TmaWarpSpecializedAdapterINS24_15DefaultEpilogueIiNS5_IJSB_llEEES28_NS23_6thread17LinearCombinationIiLi1EiiLNS29_9ScaleType4KindE0ELNS_15FloatRoundStyleE2EiEENS1_15EpilogueDefaultEEEEEvvEEEEvNT_6ParamsE,@"STO_CUDA_ENTRY STV_DEFAULT"
_ZN7cutlass13device_kernelINS_4gemm6kernel13GemmUniversalIN4cute5tupleIJiiiiEEENS1_10collective13CollectiveMmaINS1_40MainloopSm90TmaGmmaWarpSpecializedSparseILi8ENS5_IJNS4_1CILi1EEENSA_ILi2EEESB_EEENS1_35KernelTmaWarpSpecializedCooperativeEEENS5_IJNSA_ILi128EEESG_SG_EEEaNS5_IJNS4_6LayoutINS5_IJiNS5_IJSC_iEEEiEEENS5_IJlNS5_IJSB_SC_EEElEEEEENSI_INS5_IJNS5_IJNSA_ILi64EEEiEEENS5_IJSG_iEEEiEEENS5_IJNS5_IJSG_NSA_ILi8192EEEEEENS5_IJSB_lEEElEEEEEEEEaNS5_IJlSB_lEEENS4_8TiledMMAINS4_8MMA_AtomIJNS4_4SM904GMMA6SPARSE28GMMA_64x128x64_S32S8S8_SS_TNILNS12_9SparseSelE0EEEEEENSI_INS5_IJSC_SB_SB_EEENS5_IJSB_NSA_ILi0EEES19_EEEEENS5_IJNS4_10UnderscoreES1C_S1C_EEEEENS4_23SM90_TMA_LOAD_MULTICASTENS4_14ComposedLayoutINS4_7SwizzleILi2ELi4ELi3EEENS4_25smem_sparse_ptr_flag_bitsILi2ELi8EEENSI_INS5_IJNS5_IJSB_NSA_ILi8EEEEEENS5_IJSC_SO_EEEEEENS5_IJNS5_IJS19_SG_EEESL_EEEEEEEvNS4_8identityENS4_13SM90_TMA_LOADENS1G_INS1H_ILi3ELi4ELi3EEENS4_18smem_ptr_flag_bitsILi8EEENSI_INS5_IJS1L_SG_EEENS5_IJSG_SB_EEEEEEEvS1T_EENS_8epilogue10collective6detail29Sm90TmaWarpSpecializedAdapterINS24_15DefaultEpilogueIiNS5_IJSB_llEEES28_NS23_6thread17LinearCombinationIiLi1EiiLNS29_9ScaleType4KindE0ELNS_15FloatRoundStyleE2EiEENS1_15EpilogueDefaultEEEEEvvEEEEvNT_6ParamsE:
[----:B------:R-:W-:Y:S01]  /*0000*/  LDC R1, c[0x0][0x28] ;  /* 0x00000a00ff017b82 */ /* 0x000fe20000000800 */
[----:B------:R-:W0:Y:S01]  /*0010*/  S2R R0, SR_TID.X ;  /* 0x0000000000007919 */ /* 0x000e220000002100 */
[----:B------:R-:W-:Y:S01]  /*0020*/  ELECT P0, URZ, PT ;  /* 0x00000000003f782f */ /* 0x000fe20003800000 */
[----:B------:R-:W-:Y:S01]  /*0030*/  BSSY B0, `(.L_x_0) ;  /* 0x0000012000007945 */ /* 0x000fe20003800000 */
[--C-:B0-----:R-:W-:Y:S02]  /*0040*/  SHF.R.U32.HI R2, RZ, 0x5, R0.reuse ;  /* 0x00000005ff027819 */ /* 0x101fe40000011600 */
[----:B------:R-:W-:-:S03]  /*0050*/  SHF.R.U32.HI R6, RZ, 0x7, R0 ;  /* 0x00000007ff067819 */ /* 0x000fc60000011600 */
[----:B------:R-:W0:Y:S04]  /*0060*/  SHFL.IDX PT, R7, R2, RZ, 0x1f ;  /* 0x00001fff02077589 */ /* 0x000e2800000e0000 */
[----:B------:R1:W2:Y:S01]  /*0070*/  SHFL.IDX PT, R3, R6, RZ, 0x1f ;  /* 0x00001fff06037589 */ /* 0x0002a200000e0000 */
[----:B0-----:R-:W-:-:S13]  /*0080*/  ISETP.NE.OR P0, PT, R7, RZ, !P0 ;  /* 0x000000ff0700720c */ /* 0x001fda0004705670 */
[----:B-12---:R-:W-:Y:S05]  /*0090*/  @P0 BRA `(.L_x_1) ;  /* 0x00000000002c0947 */ /* 0x006fea0003800000 */
[----:B------:R-:W-:Y:S02]  /*00a0*/  ULDC.64 UR4, c[0x0][0x198] ;  /* 0x0000660000047ab9 */ /* 0x000fe40000000a00 */
[----:B------:R-:W-:Y:S02]  /*00b0*/  UIADD3 UR6, UP0, UR4, 0xf0, URZ ;  /* 0x000000f004067890 */ /* 0x000fe4000ff1e03f */
[----:B------:R-:W-:Y:S02]  /*00c0*/  UIADD3 UR8, UP1, UR4, 0x1f0, URZ ;  /* 0x000001f004087890 */ /* 0x000fe4000ff3e03f */
[----:B------:R-:W-:Y:S02]  /*00d0*/  UIADD3 UR4, UP2, UR4, 0x2f0, URZ ;  /* 0x000002f004047890 */ /* 0x000fe4000ff5e03f */
[----:B------:R-:W-:Y:S02]  /*00e0*/  UIADD3.X UR7, URZ, UR5, URZ, UP0, !UPT ;  /* 0x000000053f077290 */ /* 0x000fe400087fe43f */
[----:B------:R-:W-:-:S02]  /*00f0*/  UIADD3.X UR9, URZ, UR5, URZ, UP1, !UPT ;  /* 0x000000053f097290 */ /* 0x000fc40008ffe43f */
[----:B------:R-:W-:-:S05]  /*0100*/  UIADD3.X UR5, URZ, UR5, URZ, UP2, !UPT ;  /* 0x000000053f057290 */ /* 0x000fca00097fe43f */
[----:B------:R0:W-:Y:S02]  /*0110*/  UTMACCTL.PF [UR6] ;  /* 0x00000000060079b9 */ /* 0x0001e40008040000 */
[----:B------:R0:W-:Y:S02]  /*0120*/  UTMACCTL.PF [UR8] ;  /* 0x00000000080079b9 */ /* 0x0001e40008040000 */
[----:B------:R0:W-:Y:S02]  /*0130*/  UTMACCTL.PF [UR4] ;  /* 0x00000000040079b9 */ /* 0x0001e40008040000 */
[----:B0-----:R-:W-:Y:S01]  /*0140*/  NOP ;  /* 0x0000000000007918 */ /* 0x001fe20000000000 */
.L_x_1:
[----:B------:R-:W-:Y:S05]  /*0150*/  BSYNC B0 ;  /* 0x0000000000007941 */ /* 0x000fea0003800000 */
.L_x_0:
[----:B------:R-:W0:Y:S02]  /*0160*/  SHFL.IDX PT, R4, R2, RZ, 0x1f ;  /* 0x00001fff02047589 */ /* 0x000e2400000e0000 */
[----:B0-----:R-:W-:-:S13]  /*0170*/  ISETP.NE.AND P0, PT, R4, RZ, PT ;  /* 0x000000ff0400720c */ /* 0x001fda0003f05270 */
[----:B------:R-:W-:Y:S05]  /*0180*/  @P0 BRA `(.L_x_2) ;  /* 0x0000000000840947 */ /* 0x000fea0003800000 */
[----:B------:R-:W-:Y:S01]  /*0190*/  ELECT P0, URZ, PT ;  /* 0x00000000003f782f */ /* 0x000fe20003800000 */
[----:B------:R-:W-:-:S12]  /*01a0*/  BSSY B0, `(.L_x_2) ;  /* 0x000001f000007945 */ /* 0x000fd80003800000 */
[----:B------:R-:W-:Y:S05]  /*01b0*/  @!P0 BRA `(.L_x_3) ;  /* 0x0000000000748947 */ /* 0x000fea0003800000 */
[----:B------:R-:W0:Y:S01]  /*01c0*/  S2UR UR8, SR_CgaCtaId ;  /* 0x00000000000879c3 */ /* 0x000e220000008800 */
[----:B------:R-:W-:Y:S01]  /*01d0*/  UMOV UR4, 0x400 ;  /* 0x0000040000047882 */ /* 0x000fe20000000000 */
[----:B------:R-:W-:Y:S01]  /*01e0*/  UMOV UR5, 0x1 ;  /* 0x0000000100057882 */ /* 0x000fe20000000000 */
[----:B------:R-:W-:Y:S02]  /*01f0*/  UMOV UR6, 0x4 ;  /* 0x0000000400067882 */ /* 0x000fe40000000000 */
[----:B------:R-:W-:-:S04]  /*0200*/  UIADD3 UR6, -UR6, 0x100000, URZ ;  /* 0x0010000006067890 */ /* 0x000fc8000fffe13f */
[----:B------:R-:W-:Y:S02]  /*0210*/  USHF.L.U32 UR7, UR6, 0xb, URZ ;  /* 0x0000000b06077899 */ /* 0x000fe4000800063f */
[----:B------:R-:W-:Y:S02]  /*0220*/  USHF.L.U32 UR6, UR6, 0x1, URZ ;  /* 0x0000000106067899 */ /* 0x000fe4000800063f */
[----:B0-----:R-:W-:Y:S02]  /*0230*/  ULEA UR8, UR8, UR4, 0x18 ;  /* 0x0000000408087291 */ /* 0x001fe4000f8ec03f */
[----:B------:R-:W-:-:S04]  /*0240*/  UIADD3 UR4, -UR5, 0x100000, URZ ;  /* 0x0010000005047890 */ /* 0x000fc8000fffe13f */
[----:B------:R-:W-:Y:S02]  /*0250*/  USHF.L.U32 UR5, UR4, 0xb, URZ ;  /* 0x0000000b04057899 */ /* 0x000fe4000800063f */
[----:B------:R-:W-:Y:S01]  /*0260*/  USHF.L.U32 UR4, UR4, 0x1, URZ ;  /* 0x0000000104047899 */ /* 0x000fe2000800063f */
[----:B------:R-:W0:Y:S11]  /*0270*/  FENCE.VIEW.ASYNC.S ;  /* 0x00000000000073c6 */ /* 0x000e360000000000 */
[----:B0-----:R0:W1:Y:S01]  /*0280*/  SYNCS.EXCH.64 URZ, [UR8], UR4 ;  /* 0x00000004083f75b2 */ /* 0x0010620008000100 */
[----:B------:R0:W2:Y:S01]  /*0290*/  SYNCS.EXCH.64 URZ, [UR8+0x40], UR6 ;  /* 0x00004006083f75b2 */ /* 0x0000a20008000100 */
[----:B------:R0:W3:Y:S01]  /*02a0*/  SYNCS.EXCH.64 URZ, [UR8+0x8], UR4 ;  /* 0x00000804083f75b2 */ /* 0x0000e20008000100 */
[----:B------:R0:W4:Y:S01]  /*02b0*/  SYNCS.EXCH.64 URZ, [UR8+0x48], UR6 ;  /* 0x00004806083f75b2 */ /* 0x0001220008000100 */
[----:B------:R0:W0:Y:S01]  /*02c0*/  SYNCS.EXCH.64 URZ, [UR8+0x10], UR4 ;  /* 0x00001004083f75b2 */ /* 0x0000220008000100 */
        /* <DEDUP_REMOVED lines=11> */
[----:B------:R-:W-:Y:S01]  /*0380*/  NOP ;  /* 0x0000000000007918 */ /* 0x000fe20000000000 */
.L_x_3:
[----:B0-----:R-:W-:Y:S05]  /*0390*/  BSYNC B0 ;  /* 0x0000000000007941 */ /* 0x001fea0003800000 */
.L_x_2:
[----:B------:R-:W0:Y:S01]  /*03a0*/  SHFL.IDX PT, R2, R2, RZ, 0x1f ;  /* 0x00001fff02027589 */ /* 0x000e2200000e0000 */
[----:B------:R-:W-:Y:S01]  /*03b0*/  SHF.R.S32.HI R5, RZ, 0x1f, R0 ;  /* 0x0000001fff057819 */ /* 0x000fe20000011400 */
[----:B------:R-:W5:Y:S01]  /*03c0*/  S2UR UR8, SR_CTAID.X ;  /* 0x00000000000879c3 */ /* 0x000f620000002500 */
[----:B------:R-:W-:Y:S01]  /*03d0*/  ELECT P0, URZ, PT ;  /* 0x00000000003f782f */ /* 0x000fe20003800000 */
[----:B------:R-:W1:Y:S01]  /*03e0*/  S2R R8, SR_CTAID.Y ;  /* 0x0000000000087919 */ /* 0x000e620000002600 */
[----:B------:R-:W-:Y:S01]  /*03f0*/  LEA.HI R5, R5, R0, RZ, 0x7 ;  /* 0x0000000005057211 */ /* 0x000fe200078f38ff */
[----:B------:R-:W-:Y:S01]  /*0400*/  ULDC UR4, c[0x0][0x154] ;  /* 0x0000550000047ab9 */ /* 0x000fe20000000800 */
[----:B------:R-:W-:Y:S01]  /*0410*/  SHF.R.S32.HI R13, RZ, 0x1f, R4 ;  /* 0x0000001fff0d7819 */ /* 0x000fe20000011404 */
[----:B------:R-:W-:Y:S01]  /*0420*/  NOP ;  /* 0x0000000000007918 */ /* 0x000fe20000000000 */
[----:B------:R-:W-:Y:S01]  /*0430*/  LOP3.LUT R5, R5, 0xffffff80, RZ, 0xc0, !PT ;  /* 0xffffff8005057812 */ /* 0x000fe200078ec0ff */
[----:B------:R-:W2:Y:S01]  /*0440*/  LDC R15, c[0x0][0x140] ;  /* 0x00005000ff0f7b82 */ /* 0x000ea20000000800 */
[----:B------:R-:W-:Y:S01]  /*0450*/  LEA.HI R13, R13, R4, RZ, 0x2 ;  /* 0x000000040d0d7211 */ /* 0x000fe200078f10ff */
[----:B------:R-:W-:-:S02]  /*0460*/  NOP ;  /* 0x0000000000007918 */ /* 0x000fc40000000000 */
[----:B------:R-:W-:Y:S01]  /*0470*/  IMAD.IADD R5, R0, 0x1, -R5 ;  /* 0x0000000100057824 */ /* 0x000fe200078e0a05 */
[----:B------:R-:W-:-:S03]  /*0480*/  LOP3.LUT R13, R13, 0x3ffffffc, RZ, 0xc0, !PT ;  /* 0x3ffffffc0d0d7812 */ /* 0x000fc600078ec0ff */
[----:B------:R-:W3:Y:S01]  /*0490*/  LDC R12, c[0x0][0x144] ;  /* 0x00005100ff0c7b82 */ /* 0x000ee20000000800 */
[----:B------:R-:W-:Y:S01]  /*04a0*/  SHF.R.S32.HI R10, RZ, 0x1f, R5 ;  /* 0x0000001fff0a7819 */ /* 0x000fe20000011405 */
[----:B------:R-:W-:Y:S01]  /*04b0*/  IMAD.IADD R4, R4, 0x1, -R13 ;  /* 0x0000000104047824 */ /* 0x000fe200078e0a0d */
[----:B------:R-:W-:Y:S02]  /*04c0*/  LOP3.LUT P2, RZ, R5, 0x7, RZ, 0xc0, !PT ;  /* 0x0000000705ff7812 */ /* 0x000fe4000784c0ff */
[----:B------:R-:W-:Y:S02]  /*04d0*/  LEA.HI R10, R10, R5, RZ, 0x3 ;  /* 0x000000050a0a7211 */ /* 0x000fe400078f18ff */
[----:B0-----:R-:W-:Y:S01]  /*04e0*/  ISETP.NE.OR P0, PT, R2, RZ, !P0 ;  /* 0x000000ff0200720c */ /* 0x001fe20004705670 */
[----:B------:R-:W0:Y:S01]  /*04f0*/  LDC R13, c[0x0][0x148] ;  /* 0x00005200ff0d7b82 */ /* 0x000e220000000800 */
[--C-:B------:R-:W-:Y:S02]  /*0500*/  SHF.R.S32.HI R2, RZ, 0x3, R10.reuse ;  /* 0x00000003ff027819 */ /* 0x100fe4000001140a */
[----:B------:R-:W-:-:S04]  /*0510*/  SHF.R.S32.HI R11, RZ, 0x1f, R10 ;  /* 0x0000001fff0b7819 */ /* 0x000fc8000001140a */
[----:B------:R-:W-:Y:S02]  /*0520*/  LEA.HI R11, R11, R2, RZ, 0x2 ;  /* 0x000000020b0b7211 */ /* 0x000fe400078f10ff */
[----:B--2---:R-:W-:Y:S02]  /*0530*/  ISETP.EQ.U32.AND P4, PT, R15, 0x1, PT ;  /* 0x000000010f00780c */ /* 0x004fe40003f82070 */
[----:B-1----:R-:W-:Y:S01]  /*0540*/  I2FP.F32.U32 R10, R8 ;  /* 0x00000008000a7245 */ /* 0x002fe20000201000 */
[----:B------:R-:W-:Y:S01]  /*0550*/  VOTEU.ALL UP0, P0 ;  /* 0x00000000003f7886 */ /* 0x000fe20000000000 */
[----:B------:R-:W-:Y:S01]  /*0560*/  LOP3.LUT R11, R11, 0xfffffffc, RZ, 0xc0, !PT ;  /* 0xfffffffc0b0b7812 */ /* 0x000fe200078ec0ff */
[----:B------:R-:W-:Y:S02]  /*0570*/  VOTEU.ALL UP1, P0 ;  /* 0x00000000003f7886 */ /* 0x000fe40000020000 */
[----:B------:R-:W-:Y:S01]  /*0580*/  FMUL R14, R10, UR4 ;  /* 0x000000040a0e7c20 */ /* 0x000fe20008400000 */
[----:B------:R-:W1:Y:S01]  /*0590*/  @!UP0 S2UR UR7, SR_CgaCtaId ;  /* 0x00000000000789c3 */ /* 0x000e620000008800 */
[----:B-----5:R-:W-:Y:S01]  /*05a0*/  I2FP.F32.U32 R10, UR8 ;  /* 0x00000008000a7c45 */ /* 0x020fe20008201000 */
[----:B------:R-:W-:Y:S01]  /*05b0*/  ULDC UR4, c[0x0][0x150] ;  /* 0x0000540000047ab9 */ /* 0x000fe20000000800 */
[----:B------:R-:W-:Y:S01]  /*05c0*/  IMAD.IADD R11, R2, 0x1, -R11 ;  /* 0x00000001020b7824 */ /* 0x000fe200078e0a0b */
[----:B------:R-:W-:Y:S01]  /*05d0*/  SHF.R.S32.HI R2, RZ, 0x1f, R7 ;  /* 0x0000001fff027819 */ /* 0x000fe20000011407 */
[----:B------:R-:W2:Y:S01]  /*05e0*/  F2I.U32.TRUNC.NTZ R14, R14 ;  /* 0x0000000e000e7305 */ /* 0x000ea2000020f000 */
[----:B------:R-:W-:Y:S01]  /*05f0*/  FMUL R10, R10, UR4 ;  /* 0x000000040a0a7c20 */ /* 0x000fe20008400000 */
[----:B------:R-:W-:Y:S01]  /*0600*/  IMAD R4, R4, 0x4, R11 ;  /* 0x0000000404047824 */ /* 0x000fe200078e020b */
[----:B------:R-:W-:Y:S01]  /*0610*/  LEA.HI R2, R2, R7, RZ, 0x2 ;  /* 0x0000000702027211 */ /* 0x000fe200078f10ff */
[----:B------:R-:W-:Y:S01]  /*0620*/  UMOV UR4, 0x20 ;  /* 0x0000002000047882 */ /* 0x000fe20000000000 */
[----:B------:R-:W-:Y:S01]  /*0630*/  @!UP0 UMOV UR6, 0x400 ;  /* 0x0000040000068882 */ /* 0x000fe20000000000 */
[----:B------:R-:W-:Y:S01]  /*0640*/  IMAD.SHL.U32 R11, R4, 0x4, RZ ;  /* 0x00000004040b7824 */ /* 0x000fe200078e00ff */
[----:B------:R-:W-:Y:S01]  /*0650*/  LOP3.LUT R2, R2, 0xfffffffc, RZ, 0xc0, !PT ;  /* 0xfffffffc02027812 */ /* 0x000fe200078ec0ff */
[----:B------:R-:W5:Y:S01]  /*0660*/  F2I.U32.TRUNC.NTZ R10, R10 ;  /* 0x0000000a000a7305 */ /* 0x000f62000020f000 */
[----:B------:R-:W-:-:S04]  /*0670*/  @!UP0 UIADD3 UR4, -UR4, 0x100000, URZ ;  /* 0x0010000004048890 */ /* 0x000fc8000fffe13f */
[----:B------:R-:W-:Y:S02]  /*0680*/  @!UP0 USHF.L.U32 UR5, UR4, 0xb, URZ ;  /* 0x0000000b04058899 */ /* 0x000fe4000800063f */
[----:B------:R-:W-:Y:S01]  /*0690*/  @!UP0 USHF.L.U32 UR4, UR4, 0x1, URZ ;  /* 0x0000000104048899 */ /* 0x000fe2000800063f */
[----:B------:R-:W-:Y:S01]  /*06a0*/  LOP3.LUT R5, R4, 0xc, R11, 0x78, !PT ;  /* 0x0000000c04057812 */ /* 0x000fe200078e780b */
[----:B------:R-:W-:Y:S02]  /*06b0*/  IMAD.IADD R7, R7, 0x1, -R2 ;  /* 0x0000000107077824 */ /* 0x000fe400078e0a02 */
[----:B--2---:R-:W-:-:S03]  /*06c0*/  IMAD.MOV R21, RZ, RZ, -R14 ;  /* 0x000000ffff157224 */ /* 0x004fc600078e0a0e */
[----:B------:R-:W-:Y:S01]  /*06d0*/  ISETP.NE.AND P1, PT, R7, 0x3, PT ;  /* 0x000000030700780c */ /* 0x000fe20003f25270 */
[----:B-1----:R-:W-:Y:S01]  /*06e0*/  @!UP0 ULEA UR6, UR7, UR6, 0x18 ;  /* 0x0000000607068291 */ /* 0x002fe2000f8ec03f */
[----:B0-----:R-:W-:Y:S02]  /*06f0*/  IMAD R2, R13, R21, R8 ;  /* 0x000000150d027224 */ /* 0x001fe400078e0208 */
[----:B------:R-:W-:Y:S01]  /*0700*/  ISETP.EQ.OR P1, PT, R7, RZ, !P1 ;  /* 0x000000ff0700720c */ /* 0x000fe20004f22670 */
[----:B------:R-:W-:Y:S01]  /*0710*/  VOTEU.ALL UP0, P0 ;  /* 0x00000000003f7886 */ /* 0x000fe20000000000 */
[----:B-----5:R-:W-:Y:S01]  /*0720*/  IMAD.MOV R11, RZ, RZ, -R10 ;  /* 0x000000ffff0b7224 */ /* 0x020fe200078e0a0a */
[----:B------:R-:W-:Y:S02]  /*0730*/  ISETP.LT.U32.AND P0, PT, R5, 0x2, !P2 ;  /* 0x000000020500780c */ /* 0x000fe40005701070 */
[----:B------:R-:W-:Y:S01]  /*0740*/  ISETP.NE.AND P3, PT, R2, R5, PT ;  /* 0x000000050200720c */ /* 0x000fe20003f65270 */
[----:B---3--:R-:W-:Y:S01]  /*0750*/  IMAD R10, R12, R11, UR8 ;  /* 0x000000080c0a7e24 */ /* 0x008fe2000f8e020b */
[C---:B------:R-:W-:Y:S01]  /*0760*/  ISETP.EQ.AND P1, PT, R3.reuse, RZ, P1 ;  /* 0x000000ff0300720c */ /* 0x040fe20000f22270 */
[C---:B------:R-:W-:Y:S01]  /*0770*/  VIADD R12, R3.reuse, 0xffffffff ;  /* 0xffffffff030c7836 */ /* 0x040fe20000000000 */
[----:B------:R-:W-:Y:S01]  /*0780*/  ISETP.NE.AND P2, PT, R3, RZ, PT ;  /* 0x000000ff0300720c */ /* 0x000fe20003f45270 */
[----:B------:R-:W0:Y:S02]  /*0790*/  FENCE.VIEW.ASYNC.S ;  /* 0x00000000000073c6 */ /* 0x000e240000000000 */
[----:B0-----:R0:W1:Y:S01]  /*07a0*/  @!UP0 SYNCS.EXCH.64 URZ, [UR6+0x90], UR4 ;  /* 0x00009004063f85b2 */ /* 0x0010620008000100 */
[----:B------:R-:W-:-:S02]  /*07b0*/  ISETP.EQ.OR P3, PT, R10, RZ, !P3 ;  /* 0x000000ff0a00720c */ /* 0x000fc40005f62670 */
[----:B------:R-:W-:Y:S02]  /*07c0*/  ISETP.GE.U32.AND P5, PT, R12, 0x2, PT ;  /* 0x000000020c00780c */ /* 0x000fe40003fa6070 */
[----:B------:R-:W-:Y:S02]  /*07d0*/  SEL R4, RZ, 0x1, !P1 ;  /* 0x00000001ff047807 */ /* 0x000fe40004800000 */
[----:B------:R-:W-:Y:S02]  /*07e0*/  PLOP3.LUT P0, PT, P0, P3, PT, 0x80, 0x0 ;  /* 0x000000000000781c */ /* 0x000fe40000707070 */
[----:B------:R-:W-:Y:S01]  /*07f0*/  SEL R4, R4, 0x2, P5 ;  /* 0x0000000204047807 */ /* 0x000fe20002800000 */
[----:B------:R0:W2:Y:S01]  /*0800*/  @!UP1 SYNCS.EXCH.64 URZ, [UR6+0x98], UR4 ;  /* 0x00009804063f95b2 */ /* 0x0000a20008000100 */
[----:B------:R-:W-:Y:S01]  /*0810*/  NOP ;  /* 0x0000000000007918 */ /* 0x000fe20000000000 */
[----:B------:R-:W-:Y:S08]  /*0820*/  @!P4 BRA `(.L_x_4) ;  /* 0x000000000008c947 */ /* 0x000ff00003800000 */
[----:B-12-4-:R-:W-:Y:S01]  /*0830*/  UCGABAR_ARV ;  /* 0x00000000000079c7 */ /* 0x016fe20008000000 */
[----:B------:R-:W-:Y:S05]  /*0840*/  BRA `(.L_x_5) ;  /* 0x0000000000047947 */ /* 0x000fea0003800000 */
.L_x_4:
[----:B-12-4-:R-:W-:Y:S01]  /*0850*/  NOP ;  /* 0x0000000000007918 */ /* 0x016fe20000000000 */
.L_x_5:
[----:B------:R-:W1:Y:S01]  /*0860*/  LDC R2, c[0x0][0x75c] ;  /* 0x0001d700ff027b82 */ /* 0x000e620000000800 */
[----:B------:R-:W-:Y:S01]  /*0870*/  IMAD.MOV.U32 R3, RZ, RZ, RZ ;  /* 0x000000ffff037224 */ /* 0x000fe200078e00ff */
[----:B-1----:R-:W-:Y:S01]  /*0880*/  ISETP.NE.AND P3, PT, R2, 0x1, PT ;  /* 0x000000010200780c */ /* 0x002fe20003f65270 */
[----:B------:R-:W-:-:S12]  /*0890*/  IMAD.U32 R2, RZ, RZ, UR8 ;  /* 0x00000008ff027e24 */ /* 0x000fd8000f8e00ff */
[----:B------:R-:W1:Y:S01]  /*08a0*/  @P3 LDC R17, c[0x0][0x10] ;  /* 0x00000400ff113b82 */ /* 0x000e620000000800 */
[----:B------:R-:W-:Y:S02]  /*08b0*/  @P3 IMAD.MOV.U32 R9, RZ, RZ, RZ ;  /* 0x000000ffff093224 */ /* 0x000fe400078e00ff */
[----:B------:R-:W-:-:S05]  /*08c0*/  @P3 IMAD.MOV.U32 R11, RZ, RZ, RZ ;  /* 0x000000ffff0b3224 */ /* 0x000fca00078e00ff */
[----:B------:R-:W2:Y:S01]  /*08d0*/  @!P3 LDC R15, c[0x0][0xc] ;  /* 0x00000300ff0fbb82 */ /* 0x000ea20000000800 */
[----:B-1----:R-:W-:-:S04]  /*08e0*/  @P3 IMAD.WIDE.U32 R16, R17, UR8, R8 ;  /* 0x0000000811103c25 */ /* 0x002fc8000f8e0008 */
[----:B--2---:R-:W-:-:S04]  /*08f0*/  @!P3 IMAD.WIDE.U32 R14, R8, R15, R2 ;  /* 0x0000000f080eb225 */ /* 0x004fc800078e0002 */
[----:B------:R-:W-:Y:S02]  /*0900*/  @P3 IMAD.MOV.U32 R2, RZ, RZ, R16 ;  /* 0x000000ffff023224 */ /* 0x000fe400078e0010 */
[----:B------:R-:W-:Y:S02]  /*0910*/  @P3 IMAD.IADD R3, R17, 0x1, R11 ;  /* 0x0000000111033824 */ /* 0x000fe400078e020b */
[----:B------:R-:W-:Y:S02]  /*0920*/  @!P3 IMAD.MOV.U32 R2, RZ, RZ, R14 ;  /* 0x000000ffff02b224 */ /* 0x000fe400078e000e */
[----:B------:R-:W-:Y:S01]  /*0930*/  @!P3 IMAD.MOV.U32 R3, RZ, RZ, R15 ;  /* 0x000000ffff03b224 */ /* 0x000fe200078e000f */
[----:B------:R-:W-:Y:S06]  /*0940*/  @!P4 BRA `(.L_x_6) ;  /* 0x00000000000cc947 */ /* 0x000fec0003800000 */
[----:B------:R-:W-:Y:S01]  /*0950*/  UCGABAR_WAIT ;  /* 0x0000000000007dc7 */ /* 0x000fe20008000000 */
[----:B------:R-:W-:Y:S01]  /*0960*/  CCTL.IVALL ;  /* 0x00000000ff00798f */ /* 0x000fe20002000000 */
[----:B------:R-:W-:Y:S05]  /*0970*/  BRA `(.L_x_7) ;  /* 0x0000000000047947 */ /* 0x000fea0003800000 */
.L_x_6:
[----:B------:R-:W-:Y:S06]  /*0980*/  BAR.SYNC.DEFER_BLOCKING 0x0 ;  /* 0x0000000000007b1d */ /* 0x000fec0000010000 */
.L_x_7:
[----:B------:R-:W-:Y:S05]  /*0990*/  @!P2 BRA `(.L_x_8) ;  /* 0x0000006000eca947 */ /* 0x000fea0003800000 */
[----:B------:R-:W-:-:S13]  /*09a0*/  ISETP.GT.U32.AND P1, PT, R12, 0x1, PT ;  /* 0x000000010c00780c */ /* 0x000fda0003f24070 */
[----:B0-----:R-:W-:Y:S05]  /*09b0*/  @P1 EXIT ;  /* 0x000000000000194d */ /* 0x001fea0003800000 */
[----:B------:R-:W-:Y:S01]  /*09c0*/  ULDC.64 UR4, c[0x0][0x750] ;  /* 0x0001d40000047ab9 */ /* 0x000fe20000000a00 */
[----:B------:R-:W-:Y:S01]  /*09d0*/  PRMT R12, RZ, 0x7610, R12 ;  /* 0x00007610ff0c7816 */ /* 0x000fe2000000000c */
[----:B------:R-:W-:Y:S01]  /*09e0*/  IMAD.MOV.U32 R14, RZ, RZ, -0x1 ;  /* 0xffffffffff0e7424 */ /* 0x000fe200078e00ff */
[----:B------:R-:W-:Y:S01]  /*09f0*/  ISETP.GE.U32.AND P1, PT, R2, UR4, PT ;  /* 0x0000000402007c0c */ /* 0x000fe2000bf26070 */
[----:B------:R-:W-:Y:S02]  /*0a00*/  IMAD.MOV.U32 R16, RZ, RZ, -0x1 ;  /* 0xffffffffff107424 */ /* 0x000fe400078e00ff */
[----:B------:R-:W-:Y:S01]  /*0a10*/  IMAD.MOV.U32 R11, RZ, RZ, -0x1 ;  /* 0xffffffffff0b7424 */ /* 0x000fe200078e00ff */
[----:B------:R-:W-:-:S13]  /*0a20*/  ISETP.GE.U32.AND.EX P1, PT, R3, UR5, PT, P1 ;  /* 0x0000000503007c0c */ /* 0x000fda000bf26110 */
[----:B------:R-:W-:Y:S05]  /*0a30*/  @P1 BRA `(.L_x_9) ;  /* 0x0000000400281947 */ /* 0x000fea0003800000 */
[----:B------:R-:W0:Y:S01]  /*0a40*/  LDC.64 R22, c[0x0][0x728] ;  /* 0x0001ca00ff167b82 */ /* 0x000e220000000a00 */
[----:B------:R-:W-:Y:S02]  /*0a50*/  IMAD.MOV.U32 R14, RZ, RZ, R2 ;  /* 0x000000ffff0e7224 */ /* 0x000fe400078e0002 */
[----:B------:R-:W-:-:S05]  /*0a60*/  IMAD.MOV.U32 R15, RZ, RZ, R3 ;  /* 0x000000ffff0f7224 */ /* 0x000fca00078e0003 */
[----:B------:R-:W1:Y:S08]  /*0a70*/  LDC R12, c[0x0][0x730] ;  /* 0x0001cc00ff0c7b82 */ /* 0x000e700000000800 */
[----:B------:R-:W2:Y:S01]  /*0a80*/  LDC.64 R24, c[0x0][0x720] ;  /* 0x0001c800ff187b82 */ /* 0x000ea20000000a00 */
[----:B0-----:R-:W-:-:S04]  /*0a90*/  ISETP.NE.U32.AND P1, PT, R22, RZ, PT ;  /* 0x000000ff1600720c */ /* 0x001fc80003f25070 */
[----:B------:R-:W-:-:S13]  /*0aa0*/  ISETP.NE.AND.EX P1, PT, R23, RZ, PT, P1 ;  /* 0x000000ff1700720c */ /* 0x000fda0003f25310 */
[----:B-12---:R-:W-:Y:S05]  /*0ab0*/  @!P1 BRA `(.L_x_10) ;  /* 0x0000000000289947 */ /* 0x006fea0003800000 */
[----:B------:R-:W0:Y:S02]  /*0ac0*/  LDC R7, c[0x0][0x734] ;  /* 0x0001cd00ff077b82 */ /* 0x000e240000000800 */
[----:B0-----:R-:W-:-:S05]  /*0ad0*/  IADD3 R7, P1, R2, R7, RZ ;  /* 0x0000000702077210 */ /* 0x001fca0007f3e0ff */
[----:B------:R-:W-:-:S04]  /*0ae0*/  IMAD.X R11, RZ, RZ, R3, P1 ;  /* 0x000000ffff0b7224 */ /* 0x000fc800008e0603 */
[----:B------:R-:W-:-:S04]  /*0af0*/  IMAD.WIDE.U32 R14, R11, R22, RZ ;  /* 0x000000160b0e7225 */ /* 0x000fc800078e00ff */
[----:B------:R-:W-:-:S04]  /*0b00*/  IMAD.WIDE.U32 R16, P1, R7, R23, R14 ;  /* 0x0000001707107225 */ /* 0x000fc8000782000e */
[----:B------:R-:W-:-:S04]  /*0b10*/  IMAD.WIDE.U32 R14, R7, R22, RZ ;  /* 0x00000016070e7225 */ /* 0x000fc800078e00ff */
[----:B------:R-:W-:Y:S01]  /*0b20*/  IMAD.X R19, RZ, RZ, RZ, P1 ;  /* 0x000000ffff137224 */ /* 0x000fe200008e06ff */
[----:B------:R-:W-:Y:S01]  /*0b30*/  IADD3 RZ, P1, R15, R16, RZ ;  /* 0x000000100fff7210 */ /* 0x000fe20007f3e0ff */
[----:B------:R-:W-:-:S04]  /*0b40*/  IMAD.MOV.U32 R18, RZ, RZ, R17 ;  /* 0x000000ffff127224 */ /* 0x000fc800078e0011 */
[----:B------:R-:W-:-:S08]  /*0b50*/  IMAD.WIDE.U32.X R14, R11, R23, R18, P1 ;  /* 0x000000170b0e7225 */ /* 0x000fd000008e0412 */
.L_x_10:
[----:B------:R-:W0:Y:S01]  /*0b60*/  LDC.64 R28, c[0x0][0x740] ;  /* 0x0001d000ff1c7b82 */ /* 0x000e220000000a00 */
[-CC-:B------:R-:W-:Y:S02]  /*0b70*/  SHF.R.U64 R27, R14, R12.reuse, R15.reuse ;  /* 0x0000000c0e1b7219 */ /* 0x180fe4000000120f */
[----:B------:R-:W-:Y:S02]  /*0b80*/  SHF.R.U32.HI R7, RZ, R12, R15 ;  /* 0x0000000cff077219 */ /* 0x000fe4000001160f */
[----:B------:R-:W-:-:S03]  /*0b90*/  IADD3 R9, P1, RZ, -R27, RZ ;  /* 0x8000001bff097210 */ /* 0x000fc60007f3e0ff */
[----:B------:R-:W1:Y:S02]  /*0ba0*/  LDC R18, c[0x0][0x718] ;  /* 0x0001c600ff127b82 */ /* 0x000e640000000800 */
[----:B------:R-:W-:Y:S02]  /*0bb0*/  IMAD.X R7, RZ, RZ, ~R7, P1 ;  /* 0x000000ffff077224 */ /* 0x000fe400008e0e07 */
[----:B------:R-:W-:-:S04]  /*0bc0*/  IMAD.WIDE.U32 R14, R9, R24, R2 ;  /* 0x00000018090e7225 */ /* 0x000fc800078e0002 */
[----:B------:R-:W2:Y:S01]  /*0bd0*/  LDC R20, c[0x0][0x708] ;  /* 0x0001c200ff147b82 */ /* 0x000ea20000000800 */
[----:B------:R-:W-:Y:S02]  /*0be0*/  IMAD R12, R7, R24, RZ ;  /* 0x00000018070c7224 */ /* 0x000fe400078e02ff */
[----:B------:R-:W-:Y:S02]  /*0bf0*/  IMAD.MOV.U32 R7, RZ, RZ, -0x1 ;  /* 0xffffffffff077424 */ /* 0x000fe400078e00ff */
[----:B------:R-:W-:Y:S02]  /*0c00*/  IMAD R9, R9, R25, R12 ;  /* 0x0000001909097224 */ /* 0x000fe400078e020c */
[----:B------:R-:W-:Y:S01]  /*0c10*/  IMAD R25, R13, R21, R8 ;  /* 0x000000150d197224 */ /* 0x000fe200078e0208 */
[----:B------:R-:W3:Y:S01]  /*0c20*/  LDC R26, c[0x0][0x758] ;  /* 0x0001d600ff1a7b82 */ /* 0x000ee20000000800 */
[----:B------:R-:W-:Y:S01]  /*0c30*/  IMAD.IADD R9, R15, 0x1, R9 ;  /* 0x000000010f097824 */ /* 0x000fe200078e0209 */
[----:B0-----:R-:W-:Y:S01]  /*0c40*/  ISETP.NE.U32.AND P1, PT, R28, RZ, PT ;  /* 0x000000ff1c00720c */ /* 0x001fe20003f25070 */
[----:B------:R-:W-:-:S03]  /*0c50*/  IMAD.MOV.U32 R21, RZ, RZ, 0x1 ;  /* 0x00000001ff157424 */ /* 0x000fc600078e00ff */
[----:B------:R-:W-:Y:S02]  /*0c60*/  ISETP.NE.AND.EX P1, PT, R29, RZ, PT, P1 ;  /* 0x000000ff1d00720c */ /* 0x000fe40003f25310 */
[----:B------:R-:W0:Y:S01]  /*0c70*/  LDC R22, c[0x0][0x700] ;  /* 0x0001c000ff167b82 */ /* 0x000e220000000800 */
[-CC-:B-1----:R-:W-:Y:S02]  /*0c80*/  SHF.R.U64 R16, R14, R18.reuse, R9.reuse ;  /* 0x000000120e107219 */ /* 0x182fe40000001209 */
[----:B------:R-:W-:-:S05]  /*0c90*/  SHF.R.U32.HI R9, RZ, R18, R9 ;  /* 0x00000012ff097219 */ /* 0x000fca0000011609 */
[----:B------:R-:W1:Y:S01]  /*0ca0*/  LDC R19, c[0x0][0x748] ;  /* 0x0001d200ff137b82 */ /* 0x000e620000000800 */
[-CC-:B--2---:R-:W-:Y:S02]  /*0cb0*/  SHF.R.U64 R18, R16, R20.reuse, R9.reuse ;  /* 0x0000001410127219 */ /* 0x184fe40000001209 */
[----:B------:R-:W-:-:S05]  /*0cc0*/  SHF.R.U32.HI R9, RZ, R20, R9 ;  /* 0x00000014ff097219 */ /* 0x000fca0000011609 */
[----:B------:R-:W2:Y:S01]  /*0cd0*/  LDC R23, c[0x0][0x738] ;  /* 0x0001ce00ff177b82 */ /* 0x000ea20000000800 */
[-CC-:B---3--:R-:W-:Y:S02]  /*0ce0*/  SHF.R.U64 R20, R18, R26.reuse, R9.reuse ;  /* 0x0000001a12147219 */ /* 0x188fe40000001209 */
[-C--:B------:R-:W-:Y:S02]  /*0cf0*/  SHF.L.U32 R7, R7, R26.reuse, RZ ;  /* 0x0000001a07077219 */ /* 0x080fe400000006ff */
[----:B------:R-:W-:Y:S01]  /*0d00*/  SHF.R.U32.HI R9, RZ, R26, R9 ;  /* 0x0000001aff097219 */ /* 0x000fe20000011609 */
[----:B------:R-:W-:Y:S01]  /*0d10*/  IMAD.MOV.U32 R8, RZ, RZ, R20 ;  /* 0x000000ffff087224 */ /* 0x000fe200078e0014 */
[----:B------:R-:W-:Y:S01]  /*0d20*/  LOP3.LUT R11, RZ, R7, RZ, 0x33, !PT ;  /* 0x00000007ff0b7212 */ /* 0x000fe200078e33ff */
[----:B------:R-:W3:Y:S01]  /*0d30*/  LDC R24, c[0x0][0x710] ;  /* 0x0001c400ff187b82 */ /* 0x000ee20000000800 */
[----:B------:R-:W-:Y:S05]  /*0d40*/  @!P1 BRA `(.L_x_11) ;  /* 0x0000000000289947 */ /* 0x000fea0003800000 */
[----:B------:R-:W4:Y:S02]  /*0d50*/  LDC R7, c[0x0][0x74c] ;  /* 0x0001d300ff077b82 */ /* 0x000f240000000800 */
[----:B----4-:R-:W-:-:S05]  /*0d60*/  IADD3 R7, P1, R20, R7, RZ ;  /* 0x0000000714077210 */ /* 0x010fca0007f3e0ff */
        /* <DEDUP_REMOVED lines=8> */
.L_x_11:
[----:B-1----:R-:W-:Y:S02]  /*0df0*/  SHF.R.U64 R9, R8, R19, R9 ;  /* 0x0000001308097219 */ /* 0x002fe40000001209 */
[----:B------:R-:W-:Y:S01]  /*0e00*/  LOP3.LUT R8, R18, R11, RZ, 0xc0, !PT ;  /* 0x0000000b12087212 */ /* 0x000fe200078ec0ff */
[----:B0-----:R-:W-:Y:S01]  /*0e10*/  VIADD R11, R22, 0xffffffff ;  /* 0xffffffff160b7836 */ /* 0x001fe20000000000 */
[----:B------:R-:W-:Y:S01]  /*0e20*/  SHF.L.U32 R7, R21, R26, RZ ;  /* 0x0000001a15077219 */ /* 0x000fe200000006ff */
[----:B------:R-:W-:Y:S01]  /*0e30*/  IMAD.MOV R12, RZ, RZ, -R9 ;  /* 0x000000ffff0c7224 */ /* 0x000fe200078e0a09 */
[----:B------:R-:W-:Y:S02]  /*0e40*/  SEL R10, R10, R25, !P3 ;  /* 0x000000190a0a7207 */ /* 0x000fe40005800000 */
[----:B------:R-:W-:Y:S01]  /*0e50*/  LOP3.LUT R11, R16, R11, RZ, 0xc0, !PT ;  /* 0x0000000b100b7212 */ /* 0x000fe200078ec0ff */
[----:B------:R-:W-:Y:S02]  /*0e60*/  IMAD R9, R7, R9, R8 ;  /* 0x0000000907097224 */ /* 0x000fe400078e0208 */
[----:B--2---:R-:W-:-:S02]  /*0e70*/  IMAD R7, R12, R23, R20 ;  /* 0x000000170c077224 */ /* 0x004fc400078e0214 */
[----:B---3--:R-:W-:Y:S02]  /*0e80*/  IMAD R10, R9, R24, R10 ;  /* 0x00000018090a7224 */ /* 0x008fe400078e020a */
[----:B------:R-:W-:Y:S02]  /*0e90*/  IMAD R7, R7, R22, R11 ;  /* 0x0000001607077224 */ /* 0x000fe400078e020b */
[----:B------:R-:W-:Y:S02]  /*0ea0*/  IMAD.MOV.U32 R12, RZ, RZ, 0x1 ;  /* 0x00000001ff0c7424 */ /* 0x000fe400078e00ff */
[----:B------:R-:W-:Y:S01]  /*0eb0*/  IMAD.MOV.U32 R11, RZ, RZ, R27 ;  /* 0x000000ffff0b7224 */ /* 0x000fe200078e001b */
[----:B------:R-:W-:Y:S02]  /*0ec0*/  SEL R16, R7, R10, !P3 ;  /* 0x0000000a07107207 */ /* 0x000fe40005800000 */
[----:B------:R-:W-:-:S07]  /*0ed0*/  SEL R14, R10, R7, !P3 ;  /* 0x000000070a0e7207 */ /* 0x000fce0005800000 */
.L_x_9:
[----:B------:R-:W-:-:S08]  /*0ee0*/  NOP ;  /* 0x0000000000007918 */ /* 0x000fd00000000000 */
[----:B------:R-:W0:Y:S02]  /*0ef0*/  USETMAXREG.TRY_ALLOC.CTAPOOL UP0, 0xe8 ;  /* 0x000000e8000079c8 */ /* 0x000e240008000600 */
[----:B0-----:R-:W-:-:S13]  /*0f00*/  PLOP3.LUT P1, PT, PT, PT, UP0, 0x80, 0x0 ;  /* 0x000000000000781c */ /* 0x001fda0003f2f008 */
[----:B------:R-:W-:Y:S05]  /*0f10*/  @!P1 BRA `(.L_x_9) ;  /* 0xfffffffc00f09947 */ /* 0x000fea000383ffff */
[----:B------:R-:W-:Y:S01]  /*0f20*/  ULDC.64 UR4, c[0x0][0x698] ;  /* 0x0001a60000047ab9 */ /* 0x000fe20000000a00 */
[----:B------:R-:W-:Y:S01]  /*0f30*/  ULDC.64 UR14, c[0x0][0x208] ;  /* 0x00008200000e7ab9 */ /* 0x000fe20000000a00 */
[----:B------:R-:W-:-:S04]  /*0f40*/  ISETP.NE.U32.AND P1, PT, RZ, UR4, PT ;  /* 0x00000004ff007c0c */ /* 0x000fc8000bf25070 */
[----:B------:R-:W-:-:S13]  /*0f50*/  ISETP.NE.AND.EX P1, PT, RZ, UR5, PT, P1 ;  /* 0x00000005ff007c0c */ /* 0x000fda000bf25310 */
[----:B------:R-:W-:Y:S05]  /*0f60*/  @!P1 BRA `(.L_x_12) ;  /* 0x00000000001c9947 */ /* 0x000fea0003800000 */
[----:B------:R-:W0:Y:S02]  /*0f70*/  LDC.64 R8, c[0x0][0x698] ;  /* 0x0001a600ff087b82 */ /* 0x000e240000000a00 */
[----:B0-----:R-:W2:Y:S02]  /*0f80*/  LDG.E.64 R8, desc[UR14][R8.64] ;  /* 0x0000000e08087981 */ /* 0x001ea4000c1e1b00 */
[----:B--2---:R-:W-:-:S04]  /*0f90*/  ISETP.NE.U32.AND P1, PT, R8, RZ, PT ;  /* 0x000000ff0800720c */ /* 0x004fc80003f25070 */
[----:B------:R-:W-:-:S13]  /*0fa0*/  ISETP.NE.AND.EX P1, PT, R9, RZ, PT, P1 ;  /* 0x000000ff0900720c */ /* 0x000fda0003f25310 */
[----:B------:R-:W-:Y:S05]  /*0fb0*/  @!P1 BRA `(.L_x_12) ;  /* 0x0000000000089947 */ /* 0x000fea0003800000 */
[----:B------:R0:W5:Y:S01]  /*0fc0*/  LD.E R7, desc[UR14][R8.64] ;  /* 0x0000000e08077980 */ /* 0x000162000c101900 */
[----:B------:R-:W-:Y:S05]  /*0fd0*/  BRA `(.L_x_13) ;  /* 0x0000000000207947 */ /* 0x000fea0003800000 */
.L_x_12:
[----:B------:R-:W-:Y:S02]  /*0fe0*/  ULDC.64 UR4, c[0x0][0x688] ;  /* 0x0001a20000047ab9 */ /* 0x000fe40000000a00 */
[----:B------:R-:W-:-:S04]  /*0ff0*/  ISETP.NE.U32.AND P1, PT, RZ, UR4, PT ;  /* 0x00000004ff007c0c */ /* 0x000fc8000bf25070 */
[----:B------:R-:W-:-:S13]  /*1000*/  ISETP.NE.AND.EX P1, PT, RZ, UR5, PT, P1 ;  /* 0x00000005ff007c0c */ /* 0x000fda000bf25310 */
[----:B------:R-:W-:Y:S05]  /*1010*/  @!P1 BRA `(.L_x_14) ;  /* 0x00000000000c9947 */ /* 0x000fea0003800000 */
[----:B------:R-:W0:Y:S02]  /*1020*/  LDC.64 R8, c[0x0][0x688] ;  /* 0x0001a200ff087b82 */ /* 0x000e240000000a00 */
[----:B0-----:R1:W5:Y:S01]  /*1030*/  LDG.E R7, desc[UR14][R8.64] ;  /* 0x0000000e08077981 */ /* 0x001362000c1e1900 */
[----:B------:R-:W-:Y:S05]  /*1040*/  BRA `(.L_x_13) ;  /* 0x0000000000047947 */ /* 0x000fea0003800000 */
.L_x_14:
[----:B------:R-:W2:Y:S02]  /*1050*/  LDC R7, c[0x0][0x680] ;  /* 0x0001a000ff077b82 */ /* 0x000ea40000000800 */
.L_x_13:
[----:B------:R-:W-:Y:S02]  /*1060*/  ULDC.64 UR4, c[0x0][0x6a0] ;  /* 0x0001a80000047ab9 */ /* 0x000fe40000000a00 */
[----:B------:R-:W-:-:S04]  /*1070*/  ISETP.NE.U32.AND P1, PT, RZ, UR4, PT ;  /* 0x00000004ff007c0c */ /* 0x000fc8000bf25070 */
[----:B------:R-:W-:-:S13]  /*1080*/  ISETP.NE.AND.EX P1, PT, RZ, UR5, PT, P1 ;  /* 0x00000005ff007c0c */ /* 0x000fda000bf25310 */
[----:B------:R-:W-:Y:S05]  /*1090*/  @!P1 BRA `(.L_x_15) ;  /* 0x00000000001c9947 */ /* 0x000fea0003800000 */
[----:B01----:R-:W0:Y:S02]  /*10a0*/  LDC.64 R8, c[0x0][0x6a0] ;  /* 0x0001a800ff087b82 */ /* 0x003e240000000a00 */
[----:B0-----:R-:W3:Y:S02]  /*10b0*/  LDG.E.64 R8, desc[UR14][R8.64] ;  /* 0x0000000e08087981 */ /* 0x001ee4000c1e1b00 */
[----:B---3--:R-:W-:-:S04]  /*10c0*/  ISETP.NE.U32.AND P1, PT, R8, RZ, PT ;  /* 0x000000ff0800720c */ /* 0x008fc80003f25070 */
[----:B------:R-:W-:-:S13]  /*10d0*/  ISETP.NE.AND.EX P1, PT, R9, RZ, PT, P1 ;  /* 0x000000ff0900720c */ /* 0x000fda0003f25310 */
[----:B------:R-:W-:Y:S05]  /*10e0*/  @!P1 BRA `(.L_x_15) ;  /* 0x0000000000089947 */ /* 0x000fea0003800000 */
[----:B------:R0:W5:Y:S01]  /*10f0*/  LD.E R9, desc[UR14][R8.64] ;  /* 0x0000000e08097980 */ /* 0x000162000c101900 */
[----:B------:R-:W-:Y:S05]  /*1100*/  BRA `(.L_x_16) ;  /* 0x0000000000207947 */ /* 0x000fea0003800000 */
.L_x_15:
[----:B------:R-:W-:Y:S02]  /*1110*/  ULDC.64 UR4, c[0x0][0x690] ;  /* 0x0001a40000047ab9 */ /* 0x000fe40000000a00 */
[----:B------:R-:W-:-:S04]  /*1120*/  ISETP.NE.U32.AND P1, PT, RZ, UR4, PT ;  /* 0x00000004ff007c0c */ /* 0x000fc8000bf25070 */
[----:B------:R-:W-:-:S13]  /*1130*/  ISETP.NE.AND.EX P1, PT, RZ, UR5, PT, P1 ;  /* 0x00000005ff007c0c */ /* 0x000fda000bf25310 */
[----:B------:R-:W-:Y:S05]  /*1140*/  @!P1 BRA `(.L_x_17) ;  /* 0x00000000000c9947 */ /* 0x000fea0003800000 */
[----:B01----:R-:W0:Y:S02]  /*1150*/  LDC.64 R8, c[0x0][0x690] ;  /* 0x0001a400ff087b82 */ /* 0x003e240000000a00 */
[----:B0-----:R1:W5:Y:S01]  /*1160*/  LDG.E R9, desc[UR14][R8.64] ;  /* 0x0000000e08097981 */ /* 0x001362000c1e1900 */
[----:B------:R-:W-:Y:S05]  /*1170*/  BRA `(.L_x_16) ;  /* 0x0000000000047947 */ /* 0x000fea0003800000 */
.L_x_17:
[----:B01----:R-:W3:Y:S02]  /*1180*/  LDC R9, c[0x0][0x684] ;  /* 0x0001a100ff097b82 */ /* 0x003ee40000000800 */
.L_x_16:
[----:B------:R-:W-:-:S13]  /*1190*/  LOP3.LUT P1, RZ, R12, 0xff, RZ, 0xc0, !PT ;  /* 0x000000ff0cff7812 */ /* 0x000fda000782c0ff */
[----:B------:R-:W-:Y:S05]  /*11a0*/  @!P1 EXIT ;  /* 0x000000000000994d */ /* 0x000fea0003800000 */
[----:B------:R-:W-:Y:S01]  /*11b0*/  ULDC UR4, c[0x0][0x28c] ;  /* 0x0000a30000047ab9 */ /* 0x000fe20000000800 */
[----:B------:R-:W-:Y:S01]  /*11c0*/  LOP3.LUT R92, R4, 0x1, RZ, 0xfc, !PT ;  /* 0x00000001045c7812 */ /* 0x000fe200078efcff */
[----:B------:R-:W-:-:S04]  /*11d0*/  UIADD3 UR4, UR4, 0x7f, URZ ;  /* 0x0000007f04047890 */ /* 0x000fc8000fffe03f */
[----:B------:R-:W-:-:S04]  /*11e0*/  USHF.R.S32.HI UR5, URZ, 0x1f, UR4 ;  /* 0x0000001f3f057899 */ /* 0x000fc80008011404 */
[----:B------:R-:W-:-:S03]  /*11f0*/  ULEA.HI UR5, UR5, UR4, URZ, 0x7 ;  /* 0x0000000405057291 */ /* 0x000fc6000f8f383f */
[----:B------:R-:W-:Y:S01]  /*1200*/  UMOV UR4, URZ ;  /* 0x0000003f00047c82 */ /* 0x000fe20008000000 */
[----:B------:R-:W-:-:S03]  /*1210*/  USHF.R.S32.HI UR6, URZ, 0x7, UR5 ;  /* 0x000000073f067899 */ /* 0x000fc60008011405 */
[----:B------:R-:W-:-:S09]  /*1220*/  UMOV UR5, URZ ;  /* 0x0000003f00057c82 */ /* 0x000fd20008000000 */
.L_x_154:
[----:B01----:R-:W-:Y:S02]  /*1230*/  LOP3.LUT R8, R0, 0x80, RZ, 0xc0, !PT ;  /* 0x0000008000087812 */ /* 0x003fe400078ec0ff */
[----:B------:R-:W-:Y:S02]  /*1240*/  CS2R R24, SRZ ;  /* 0x0000000000187805 */ /* 0x000fe4000001ff00 */
[----:B------:R-:W-:Y:S02]  /*1250*/  CS2R R26, SRZ ;  /* 0x00000000001a7805 */ /* 0x000fe4000001ff00 */
[----:B------:R-:W-:Y:S02]  /*1260*/  CS2R R28, SRZ ;  /* 0x00000000001c7805 */ /* 0x000fe4000001ff00 */
[----:B------:R-:W-:Y:S02]  /*1270*/  SHF.R.U32.HI R10, RZ, 0x7, R8 ;  /* 0x00000007ff0a7819 */ /* 0x000fe40000011608 */
[----:B------:R-:W-:-:S02]  /*1280*/  CS2R R30, SRZ ;  /* 0x00000000001e7805 */ /* 0x000fc4000001ff00 */
[----:B------:R-:W-:Y:S02]  /*1290*/  VIMNMX R8, RZ, UR6, PT ;  /* 0x00000006ff087c48 */ /* 0x000fe4000bfe0100 */
[----:B------:R-:W-:Y:S02]  /*12a0*/  CS2R R32, SRZ ;  /* 0x0000000000207805 */ /* 0x000fe4000001ff00 */
[----:B------:R-:W-:Y:S02]  /*12b0*/  CS2R R34, SRZ ;  /* 0x0000000000227805 */ /* 0x000fe4000001ff00 */
[----:B------:R-:W-:Y:S01]  /*12c0*/  CS2R R36, SRZ ;  /* 0x0000000000247805 */ /* 0x000fe2000001ff00 */
[----:B------:R-:W0:Y:S01]  /*12d0*/  SHFL.IDX PT, R10, R10, RZ, 0x1f ;  /* 0x00001fff0a0a7589 */ /* 0x000e2200000e0000 */
[----:B------:R-:W-:Y:S02]  /*12e0*/  IADD3 R8, -R8, UR6, RZ ;  /* 0x0000000608087c10 */ /* 0x000fe4000fffe1ff */
[----:B------:R-:W-:-:S02]  /*12f0*/  CS2R R38, SRZ ;  /* 0x0000000000267805 */ /* 0x000fc4000001ff00 */
[----:B------:R-:W-:Y:S02]  /*1300*/  CS2R R40, SRZ ;  /* 0x0000000000287805 */ /* 0x000fe4000001ff00 */
[----:B------:R-:W-:Y:S02]  /*1310*/  CS2R R42, SRZ ;  /* 0x00000000002a7805 */ /* 0x000fe4000001ff00 */
[----:B------:R-:W-:Y:S02]  /*1320*/  ISETP.GE.AND P1, PT, R8, 0x1, PT ;  /* 0x000000010800780c */ /* 0x000fe40003f26270 */
[----:B------:R-:W-:Y:S02]  /*1330*/  CS2R R44, SRZ ;  /* 0x00000000002c7805 */ /* 0x000fe4000001ff00 */
[----:B------:R-:W-:Y:S02]  /*1340*/  CS2R R46, SRZ ;  /* 0x00000000002e7805 */ /* 0x000fe4000001ff00 */
[----:B------:R-:W-:-:S02]  /*1350*/  CS2R R48, SRZ ;  /* 0x0000000000307805 */ /* 0x000fc4000001ff00 */
[----:B------:R-:W-:Y:S02]  /*1360*/  CS2R R50, SRZ ;  /* 0x0000000000327805 */ /* 0x000fe4000001ff00 */
[----:B------:R-:W-:Y:S02]  /*1370*/  CS2R R52, SRZ ;  /* 0x0000000000347805 */ /* 0x000fe4000001ff00 */
[----:B------:R-:W-:Y:S02]  /*1380*/  CS2R R54, SRZ ;  /* 0x0000000000367805 */ /* 0x000fe4000001ff00 */
        /* <DEDUP_REMOVED lines=12> */
[----:B0-----:R-:W-:Y:S02]  /*1450*/  R2UR UR7, R10 ;  /* 0x000000000a0772ca */ /* 0x001fe400000e0000 */
[----:B------:R-:W-:Y:S02]  /*1460*/  CS2R R80, SRZ ;  /* 0x0000000000507805 */ /* 0x000fe4000001ff00 */
[----:B------:R-:W-:-:S02]  /*1470*/  CS2R R82, SRZ ;  /* 0x0000000000527805 */ /* 0x000fc4000001ff00 */
[----:B------:R-:W-:Y:S02]  /*1480*/  CS2R R84, SRZ ;  /* 0x0000000000547805 */ /* 0x000fe4000001ff00 */
[----:B------:R-:W-:Y:S01]  /*1490*/  CS2R R86, SRZ ;  /* 0x0000000000567805 */ /* 0x000fe2000001ff00 */
[----:B--2-45:R-:W-:Y:S06]  /*14a0*/  @!P1 BRA `(.L_x_18) ;  /* 0x00000004003c9947 */ /* 0x034fec0003800000 */
[----:B------:R-:W0:Y:S01]  /*14b0*/  S2UR UR10, SR_CgaCtaId ;  /* 0x00000000000a79c3 */ /* 0x000e220000008800 */
[----:B------:R-:W-:Y:S01]  /*14c0*/  ULEA.HI UR8, UR7, UR7, URZ, 0x1 ;  /* 0x0000000707087291 */ /* 0x000fe2000f8f083f */
[----:B------:R-:W-:Y:S01]  /*14d0*/  IMAD.U32 R19, RZ, RZ, UR4 ;  /* 0x00000004ff137e24 */ /* 0x000fe2000f8e00ff */
[----:B------:R-:W-:Y:S01]  /*14e0*/  UMOV UR9, 0x400 ;  /* 0x0000040000097882 */ /* 0x000fe20000000000 */
[----:B------:R-:W-:Y:S01]  /*14f0*/  IMAD.U32 R10, RZ, RZ, UR5 ;  /* 0x00000005ff0a7e24 */ /* 0x000fe2000f8e00ff */
[----:B------:R-:W-:Y:S02]  /*1500*/  ULOP3.LUT UR8, UR8, 0xffffe, URZ, 0xc0, !UPT ;  /* 0x000ffffe08087892 */ /* 0x000fe4000f8ec03f */
[----:B------:R-:W-:Y:S02]  /*1510*/  UPLOP3.LUT UP0, UPT, UPT, UPT, UPT, 0x40, 0x0 ;  /* 0x000000000000789c */ /* 0x000fe40003f0e870 */
[----:B------:R-:W-:Y:S01]  /*1520*/  UIADD3 UR8, UR7, -UR8, URZ ;  /* 0x8000000807087290 */ /* 0x000fe2000fffe03f */
[----:B------:R-:W-:Y:S01]  /*1530*/  UMOV UR12, UR5 ;  /* 0x00000005000c7c82 */ /* 0x000fe20008000000 */
[----:B0-----:R-:W-:-:S04]  /*1540*/  ULEA UR9, UR10, UR9, 0x18 ;  /* 0x000000090a097291 */ /* 0x001fc8000f8ec03f */
[----:B------:R-:W-:-:S04]  /*1550*/  ULEA UR8, UR8, UR9, 0xc ;  /* 0x0000000908087291 */ /* 0x000fc8000f8e603f */
[----:B------:R-:W-:-:S04]  /*1560*/  UIADD3 UR8, UR8, 0x180, URZ ;  /* 0x0000018008087890 */ /* 0x000fc8000fffe03f */
[----:B------:R-:W-:-:S04]  /*1570*/  USHF.R.U32.HI UR8, URZ, 0x4, UR8 ;  /* 0x000000043f087899 */ /* 0x000fc80008011608 */
[----:B------:R-:W-:-:S12]  /*1580*/  ULOP3.LUT UR7, UR8, 0x3fff, URZ, 0xc0, !UPT ;  /* 0x00003fff08077892 */ /* 0x000fd8000f8ec03f */
.L_x_25:
[----:B------:R-:W-:-:S13]  /*1590*/  ISETP.NE.AND P2, PT, R92, 0x3, PT ;  /* 0x000000035c00780c */ /* 0x000fda0003f45270 */
[----:B01--4-:R-:W-:Y:S05]  /*15a0*/  @!P2 BRA `(.L_x_19) ;  /* 0x000000000004a947 */ /* 0x013fea0003800000 */
[----:B------:R-:W-:Y:S01]  /*15b0*/  BPT.TRAP 0x1 ;  /* 0x000000040000795c */ /* 0x000fe20000300000 */
.L_x_19:
[----:B------:R-:W0:Y:S01]  /*15c0*/  S2UR UR9, SR_CgaCtaId ;  /* 0x00000000000979c3 */ /* 0x000e220000008800 */
[----:B------:R-:W-:Y:S01]  /*15d0*/  UMOV UR8, 0x400 ;  /* 0x0000040000087882 */ /* 0x000fe20000000000 */
[----:B------:R-:W-:Y:S01]  /*15e0*/  SHF.L.U32 R17, R19, 0x1f, RZ ;  /* 0x0000001f13117819 */ /* 0x000fe200000006ff */
[----:B0-----:R-:W-:-:S04]  /*15f0*/  ULEA UR13, UR9, UR8, 0x18 ;  /* 0x00000008090d7291 */ /* 0x001fc8000f8ec03f */
[----:B------:R-:W-:-:S09]  /*1600*/  ULEA UR8, UR12, UR13, 0x3 ;  /* 0x0000000d0c087291 */ /* 0x000fd2000f8e183f */
[----:B------:R0:W1:Y:S01]  /*1610*/  SYNCS.PHASECHK.TRANS64.TRYWAIT P1, [UR8], R17 ;  /* 0x00000011ff0075a7 */ /* 0x0000620008020148 */
[----:B------:R-:W-:Y:S05]  /*1620*/  @!P2 BRA `(.L_x_20) ;  /* 0x000000000004a947 */ /* 0x000fea0003800000 */
[----:B------:R-:W-:Y:S01]  /*1630*/  BPT.TRAP 0x1 ;  /* 0x000000040000795c */ /* 0x000fe20000300000 */
.L_x_20:
[C---:B------:R-:W-:Y:S02]  /*1640*/  IMAD.SHL.U32 R12, R0.reuse, 0x40, RZ ;  /* 0x00000040000c7824 */ /* 0x040fe400078e00ff */
[C---:B------:R-:W-:Y:S02]  /*1650*/  IMAD.SHL.U32 R13, R0.reuse, 0x400, RZ ;  /* 0x00000400000d7824 */ /* 0x040fe400078e00ff */
[----:B------:R-:W-:Y:S01]  /*1660*/  IMAD.SHL.U32 R15, R0, 0x20, RZ ;  /* 0x00000020000f7824 */ /* 0x000fe200078e00ff */
[----:B------:R-:W-:-:S04]  /*1670*/  LOP3.LUT R12, R12, 0x3800, RZ, 0xc0, !PT ;  /* 0x000038000c0c7812 */ /* 0x000fc800078ec0ff */
[----:B------:R-:W-:Y:S01]  /*1680*/  LOP3.LUT R12, R12, 0x400, R13, 0xf8, !PT ;  /* 0x000004000c0c7812 */ /* 0x000fe200078ef80d */
[----:B------:R-:W-:-:S03]  /*1690*/  IMAD.SHL.U32 R13, R0, 0x10, RZ ;  /* 0x00000010000d7824 */ /* 0x000fc600078e00ff */
[----:B------:R-:W-:-:S04]  /*16a0*/  LOP3.LUT R12, R12, 0x380, R15, 0xf8, !PT ;  /* 0x000003800c0c7812 */ /* 0x000fc800078ef80f */
[----:B------:R-:W-:Y:S01]  /*16b0*/  LOP3.LUT R12, R12, 0x20, R13, 0xf8, !PT ;  /* 0x000000200c0c7812 */ /* 0x000fe200078ef80d */
[----:B------:R-:W-:-:S03]  /*16c0*/  IMAD.U32 R13, RZ, RZ, UR12 ;  /* 0x0000000cff0d7e24 */ /* 0x000fc6000f8e00ff */
[----:B------:R-:W-:-:S05]  /*16d0*/  SHF.R.U32.HI R12, RZ, 0x3, R12 ;  /* 0x00000003ff0c7819 */ /* 0x000fca000001160c */
[----:B------:R-:W-:Y:S01]  /*16e0*/  IMAD R12, R13, 0x800, R12 ;  /* 0x000008000d0c7824 */ /* 0x000fe200078e020c */
[----:B-1----:R-:W-:Y:S06]  /*16f0*/  @P1 BRA `(.L_x_21) ;  /* 0x0000000000081947 */ /* 0x002fec0003800000 */
[----:B------:R-:W1:Y:S02]  /*1700*/  SYNCS.PHASECHK.TRANS64.TRYWAIT P1, [UR8], R17 ;  /* 0x00000011ff0075a7 */ /* 0x000e640008020148 */
[----:B-1----:R-:W-:Y:S05]  /*1710*/  @!P1 BRA `(.L_x_22) ;  /* 0x0000006c00c49947 */ /* 0x002fea0003800000 */
.L_x_21:
[----:B------:R-:W-:Y:S01]  /*1720*/  LDS R88, [R12+UR13+0x30180] ;  /* 0x0301800d0c587984 */ /* 0x000fe20008000800 */
[----:B------:R-:W-:Y:S02]  /*1730*/  UIADD3 UR8, UR13, 0x10180, URZ ;  /* 0x000101800d087890 */ /* 0x000fe4000fffe03f */
[----:B------:R-:W-:Y:S01]  /*1740*/  ULOP3.LUT UR9, UR7, 0x10000, URZ, 0xfc, !UPT ;  /* 0x0001000007097892 */ /* 0x000fe2000f8efc3f */
[----:B------:R-:W4:Y:S01]  /*1750*/  LDS R89, [R12+UR13+0x30188] ;  /* 0x0301880d0c597984 */ /* 0x000f220008000800 */
[----:B------:R-:W-:Y:S01]  /*1760*/  USHF.R.U32.HI UR8, URZ, 0x4, UR8 ;  /* 0x000000043f087899 */ /* 0x000fe20008011608 */
[----:B------:R-:W-:-:S03]  /*1770*/  UMOV UR11, 0x40000040 ;  /* 0x40000040000b7882 */ /* 0x000fc60000000000 */
[----:B------:R-:W-:-:S04]  /*1780*/  ULOP3.LUT UR8, UR8, 0x3fff, URZ, 0xc0, !UPT ;  /* 0x00003fff08087892 */ /* 0x000fc8000f8ec03f */
[----:B------:R-:W-:Y:S02]  /*1790*/  ULOP3.LUT UR10, UR8, 0x10000, URZ, 0xfc, !UPT ;  /* 0x00010000080a7892 */ /* 0x000fe4000f8efc3f */
[----:B------:R-:W-:Y:S02]  /*17a0*/  ULEA UR8, UR12, UR9, 0x9 ;  /* 0x000000090c087291 */ /* 0x000fe4000f8e483f */
[----:B------:R-:W-:Y:S01]  /*17b0*/  ULEA UR10, UR12, UR10, 0xa ;  /* 0x0000000a0c0a7291 */ /* 0x000fe2000f8e503f */
[----:B------:R-:W-:Y:S01]  /*17c0*/  UMOV UR9, 0x80000020 ;  /* 0x8000002000097882 */ /* 0x000fe20000000000 */
[----:B----4-:R-:W-:-:S07]  /*17d0*/  WARPGROUP.ARRIVE ;  /* 0x00000000000079c5 */ /* 0x010fce0000000000 */
[----:B------:R-:W-:Y:S01]  /*17e0*/  IGMMA.SP.64x128x64.S8.S8 R24, gdesc[UR8], R24, UP0, R88 ;  /* 0x03805800081879f1 */ /* 0x000fe2000bf41218 */
[----:B------:R-:W-:Y:S02]  /*17f0*/  UIADD3 UR8, UR8, 0x2, URZ ;  /* 0x0000000208087890 */ /* 0x000fe4000fffe03f */
[----:B------:R-:W-:Y:S01]  /*1800*/  UIADD3 UR10, UR10, 0x4, URZ ;  /* 0x000000040a0a7890 */ /* 0x000fe2000fffe03f */
[----:B------:R-:W-:Y:S01]  /*1810*/  UMOV UR9, 0x80000020 ;  /* 0x8000002000097882 */ /* 0x000fe20000000000 */
[----:B------:R-:W-:-:S07]  /*1820*/  UMOV UR11, 0x40000040 ;  /* 0x40000040000b7882 */ /* 0x000fce0000000000 */
[----:B------:R-:W-:Y:S03]  /*1830*/  IGMMA.SP.64x128x64.S8.S8 R24, gdesc[UR8], R24, R89, gsb0 ;  /* 0x03805900081879f1 */ /* 0x000fe60008041218 */
[----:B------:R-:W-:Y:S02]  /*1840*/  WARPGROUP.DEPBAR.LE gsb0, 0x0 ;  /* 0x00008000000079c5 */ /* 0x000fe40000010000 */
[----:B------:R-:W-:Y:S05]  /*1850*/  @!P2 BRA `(.L_x_23) ;  /* 0x000000000004a947 */ /* 0x000fea0003800000 */
[----:B------:R-:W-:Y:S01]  /*1860*/  BPT.TRAP 0x1 ;  /* 0x000000040000795c */ /* 0x000fe20000300000 */
.L_x_23:
[----:B------:R-:W-:Y:S02]  /*1870*/  @P0 LEA R12, R10, UR13, 0x3 ;  /* 0x0000000d0a0c0c11 */ /* 0x000fe4000f8e18ff */
[----:B------:R-:W-:-:S03]  /*1880*/  ISETP.GT.U32.AND P1, PT, R4, 0x1, PT ;  /* 0x000000010400780c */ /* 0x000fc60003f24070 */
[----:B------:R-:W-:-:S05]  /*1890*/  @P0 VIADD R12, R12, 0x40 ;  /* 0x000000400c0c0836 */ /* 0x000fca0000000000 */
[----:B------:R-:W-:-:S04]  /*18a0*/  @P0 PRMT R12, R5, 0x654, R12 ;  /* 0x00000654050c0816 */ /* 0x000fc8000000000c */
[----:B------:R4:W-:Y:S01]  /*18b0*/  @P0 SYNCS.ARRIVE.TRANS64.RED.A1T0 RZ, [R12+URZ], RZ ;  /* 0x000000ff0cff09a7 */ /* 0x0009e2000810043f */
[----:B------:R-:W-:Y:S05]  /*18c0*/  @P1 BRA `(.L_x_24) ;  /* 0x0000000000041947 */ /* 0x000fea0003800000 */
[----:B------:R-:W-:Y:S01]  /*18d0*/  BPT.TRAP 0x1 ;  /* 0x000000040000795c */ /* 0x000fe20000300000 */
.L_x_24:
[----:B------:R-:W-:Y:S01]  /*18e0*/  UIADD3 UR12, UR12, 0x1, URZ ;  /* 0x000000010c0c7890 */ /* 0x000fe2000fffe03f */
[----:B------:R-:W-:Y:S01]  /*18f0*/  ISETP.GT.AND P2, PT, R8, 0x1, PT ;  /* 0x000000010800780c */ /* 0x000fe20003f44270 */
[----:B------:R-:W-:Y:S02]  /*1900*/  VIADD R10, R10, 0x1 ;  /* 0x000000010a0a7836 */ /* 0x000fe40000000000 */
[----:B------:R-:W-:Y:S01]  /*1910*/  UISETP.NE.AND UP0, UPT, UR12, 0x8, UPT ;  /* 0x000000080c00788c */ /* 0x000fe2000bf05270 */
[----:B------:R-:W-:Y:S02]  /*1920*/  VIADD R8, R8, 0xffffffff ;  /* 0xffffffff08087836 */ /* 0x000fe40000000000 */
[C---:B------:R-:W-:Y:S01]  /*1930*/  ISETP.NE.AND P1, PT, R10.reuse, 0x8, PT ;  /* 0x000000080a00780c */ /* 0x040fe20003f25270 */
[----:B------:R-:W-:Y:S02]  /*1940*/  USEL UR8, URZ, 0x1, UP0 ;  /* 0x000000013f087887 */ /* 0x000fe40008000000 */
[----:B------:R-:W-:Y:S01]  /*1950*/  USEL UR12, UR12, URZ, UP0 ;  /* 0x0000003f0c0c7287 */ /* 0x000fe20008000000 */
[----:B------:R-:W-:Y:S01]  /*1960*/  SEL R10, R10, RZ, P1 ;  /* 0x000000ff0a0a7207 */ /* 0x000fe20000800000 */
[----:B------:R-:W-:-:S02]  /*1970*/  UPLOP3.LUT UP0, UPT, UPT, UPT, UPT, 0x80, 0x0 ;  /* 0x000000000000789c */ /* 0x000fc40003f0f070 */
[----:B------:R-:W-:Y:S01]  /*1980*/  LOP3.LUT R19, R19, UR8, RZ, 0x3c, !PT ;  /* 0x0000000813137c12 */ /* 0x000fe2000f8e3cff */
[----:B------:R-:W-:Y:S08]  /*1990*/  @P2 BRA `(.L_x_25) ;  /* 0xfffffff800fc2947 */ /* 0x000ff0000383ffff */
.L_x_18:
[----:B-1----:R-:W1:Y:S01]  /*19a0*/  LDC R18, c[0x0][0x288] ;  /* 0x0000a200ff127b82 */ /* 0x002e620000000800 */
[----:B------:R-:W-:Y:S01]  /*19b0*/  LOP3.LUT R8, R0, 0x60, RZ, 0xc0, !PT ;  /* 0x0000006000087812 */ /* 0x000fe200078ec0ff */
[----:B------:R-:W-:Y:S01]  /*19c0*/  UIADD3 UR5, UR6, UR5, URZ ;  /* 0x0000000506057290 */ /* 0x000fe2000fffe03f */
[----:B------:R-:W-:Y:S01]  /*19d0*/  SHF.R.U32.HI R10, RZ, 0x2, R0 ;  /* 0x00000002ff0a7819 */ /* 0x000fe20000011600 */
[----:B------:R-:W-:Y:S01]  /*19e0*/  IMAD.SHL.U32 R19, R16, 0x80, RZ ;  /* 0x0000008010137824 */ /* 0x000fe200078e00ff */
[----:B------:R-:W-:Y:S01]  /*19f0*/  SHF.R.U32.HI R8, RZ, 0x5, R8 ;  /* 0x00000005ff087819 */ /* 0x000fe20000011608 */
[----:B------:R-:W-:Y:S01]  /*1a00*/  USHF.R.U32.HI UR7, URZ, 0x3, UR5 ;  /* 0x000000033f077899 */ /* 0x000fe20008011605 */
[----:B------:R-:W-:Y:S01]  /*1a10*/  LOP3.LUT R13, R10, 0x7, RZ, 0xc0, !PT ;  /* 0x000000070a0d7812 */ /* 0x000fe200078ec0ff */
[----:B------:R-:W-:Y:S01]  /*1a20*/  ULDC UR10, c[0x0][0x284] ;  /* 0x0000a100000a7ab9 */ /* 0x000fe20000000800 */
[----:B------:R-:W-:Y:S01]  /*1a30*/  LOP3.LUT R10, R6, 0x1, RZ, 0xc0, !PT ;  /* 0x00000001060a7812 */ /* 0x000fe200078ec0ff */
[C---:B----4-:R-:W-:Y:S01]  /*1a40*/  IMAD.SHL.U32 R12, R8.reuse, 0x10, RZ ;  /* 0x00000010080c7824 */ /* 0x050fe200078e00ff */
[----:B------:R-:W-:Y:S01]  /*1a50*/  ULOP3.LUT UR7, UR7, 0x1, URZ, 0xc0, !UPT ;  /* 0x0000000107077892 */ /* 0x000fe2000f8ec03f */
[--C-:B------:R-:W-:Y:S01]  /*1a60*/  IMAD R15, R8, -0x10, -R13.reuse ;  /* 0xfffffff0080f7824 */ /* 0x100fe200078e0a0d */
[----:B------:R-:W-:Y:S01]  /*1a70*/  SHF.R.U32.HI R8, RZ, 0x1, R0 ;  /* 0x00000001ff087819 */ /* 0x000fe20000011600 */
[----:B------:R-:W-:Y:S01]  /*1a80*/  ULDC.64 UR8, c[0x0][0x6d0] ;  /* 0x0001b40000087ab9 */ /* 0x000fe20000000a00 */
[----:B------:R-:W-:Y:S01]  /*1a90*/  LOP3.LUT R13, R12, 0xfffffff0, R13, 0xe2, !PT ;  /* 0xfffffff00c0d7812 */ /* 0x000fe200078ee20d */
[----:B0-----:R-:W-:Y:S01]  /*1aa0*/  IMAD R17, R10, -0x40, R15 ;  /* 0xffffffc00a117824 */ /* 0x001fe200078e020f */
[----:B------:R-:W-:Y:S01]  /*1ab0*/  SHF.R.S32.HI R20, RZ, 0x1f, R11 ;  /* 0x0000001fff147819 */ /* 0x000fe2000001140b */
[----:B------:R-:W-:Y:S01]  /*1ac0*/  IMAD.SHL.U32 R10, R14, 0x80, RZ ;  /* 0x000000800e0a7824 */ /* 0x000fe200078e00ff */
[----:B------:R-:W-:Y:S01]  /*1ad0*/  LOP3.LUT R13, R13, 0x40, R8, 0xf8, !PT ;  /* 0x000000400d0d7812 */ /* 0x000fe200078ef808 */
[----:B------:R-:W-:Y:S01]  /*1ae0*/  UISETP.GT.U32.AND UP0, UPT, UR5, 0x7, UPT ;  /* 0x000000070500788c */ /* 0x000fe2000bf04070 */
[----:B------:R-:W-:Y:S01]  /*1af0*/  LOP3.LUT R8, R0, 0x3, RZ, 0xc0, !PT ;  /* 0x0000000300087812 */ /* 0x000fe200078ec0ff */
[----:B------:R-:W-:Y:S01]  /*1b00*/  UISETP.NE.U32.AND UP1, UPT, UR7, 0x1, UPT ;  /* 0x000000010700788c */ /* 0x000fe2000bf25070 */
[----:B------:R-:W-:Y:S01]  /*1b10*/  LOP3.LUT R14, R13, R10, RZ, 0xfc, !PT ;  /* 0x0000000a0d0e7212 */ /* 0x000fe200078efcff */
[----:B------:R-:W-:Y:S01]  /*1b20*/  IMAD R12, R20, UR8, RZ ;  /* 0x00000008140c7c24 */ /* 0x000fe2000f8e02ff */
[----:B-1----:R-:W-:Y:S01]  /*1b30*/  ISETP.GE.AND P1, PT, R19, R18, PT ;  /* 0x000000121300720c */ /* 0x002fe20003f26270 */
[----:B------:R-:W-:Y:S01]  /*1b40*/  UISETP.LT.U32.AND UP0, UPT, UR6, 0x8, UP0 ;  /* 0x000000080600788c */ /* 0x000fe20008701070 */
[----:B------:R-:W-:Y:S01]  /*1b50*/  SHF.R.S32.HI R15, RZ, 0x1f, R14 ;  /* 0x0000001fff0f7819 */ /* 0x000fe2000001140e */
[----:B------:R-:W-:Y:S01]  /*1b60*/  UISETP.GT.U32.AND UP1, UPT, UR6, 0x7, !UP1 ;  /* 0x000000070600788c */ /* 0x000fe2000cf24070 */
[----:B------:R-:W-:Y:S01]  /*1b70*/  ISETP.GE.OR P1, PT, R10, UR10, P1 ;  /* 0x0000000a0a007c0c */ /* 0x000fe20008f26670 */
[C---:B------:R-:W-:Y:S01]  /*1b80*/  IMAD R21, R11.reuse, UR9, R12 ;  /* 0x000000090b157c24 */ /* 0x040fe2000f8e020c */
[----:B------:R-:W-:Y:S01]  /*1b90*/  ULOP3.LUT UR5, UR5, 0x7, URZ, 0xc0, !UPT ;  /* 0x0000000705057892 */ /* 0x000fe2000f8ec03f */
[----:B------:R-:W-:Y:S01]  /*1ba0*/  IMAD.WIDE.U32 R12, R11, UR8, R14 ;  /* 0x000000080b0c7c25 */ /* 0x000fe2000f8e000e */
[----:B------:R-:W-:Y:S01]  /*1bb0*/  USEL UR8, URZ, 0x1, !UP0 ;  /* 0x000000013f087887 */ /* 0x000fe2000c000000 */
[----:B------:R-:W-:-:S02]  /*1bc0*/  WARPGROUP.DEPBAR.LE gsb0, 0x0 ;  /* 0x00008000000079c5 */ /* 0x000fc40000010000 */
[----:B------:R-:W-:Y:S01]  /*1bd0*/  USEL UR7, URZ, 0x1, !UP1 ;  /* 0x000000013f077887 */ /* 0x000fe2000c800000 */
[----:B------:R-:W-:Y:S01]  /*1be0*/  IMAD R18, R8, -0x2, R18 ;  /* 0xfffffffe08127824 */ /* 0x000fe200078e0212 */
[----:B------:R-:W-:Y:S01]  /*1bf0*/  IADD3 R8, -R10, UR10, R17 ;  /* 0x0000000a0a087c10 */ /* 0x000fe2000fffe111 */
[----:B------:R-:W-:Y:S01]  /*1c00*/  IMAD.IADD R13, R13, 0x1, R21 ;  /* 0x000000010d0d7824 */ /* 0x000fe200078e0215 */
[----:B------:R-:W-:Y:S01]  /*1c10*/  ULOP3.LUT UR4, UR7, UR4, UR8, 0x96, !UPT ;  /* 0x0000000407047292 */ /* 0x000fe2000f8e9608 */
[----:B------:R-:W-:Y:S01]  /*1c20*/  IMAD.IADD R10, R18, 0x1, -R19 ;  /* 0x00000001120a7824 */ /* 0x000fe200078e0a13 */
[----:B------:R-:W-:Y:S10]  /*1c30*/  @P1 BRA `(.L_x_26) ;  /* 0x0000004800981947 */ /* 0x000ff40003800000 */
[----:B------:R-:W0:Y:S01]  /*1c40*/  LDC.64 R98, c[0x0][0x6c8] ;  /* 0x0001b200ff627b82 */ /* 0x000e220000000a00 */
[----:B------:R-:W-:Y:S01]  /*1c50*/  IMAD.WIDE R16, R16, 0x80, RZ ;  /* 0x0000008010107825 */ /* 0x000fe200078e02ff */
[----:B---3-5:R-:W-:Y:S01]  /*1c60*/  ISETP.NE.AND P2, PT, R9, RZ, PT ;  /* 0x000000ff0900720c */ /* 0x028fe20003f45270 */
[----:B------:R-:W-:Y:S01]  /*1c70*/  BSSY B0, `(.L_x_26) ;  /* 0x00004a2000007945 */ /* 0x000fe20003800000 */
[----:B------:R-:W-:Y:S01]  /*1c80*/  ISETP.GT.AND P1, PT, R10, RZ, PT ;  /* 0x000000ff0a00720c */ /* 0x000fe20003f24270 */
[----:B------:R-:W-:-:S03]  /*1c90*/  IMAD.SHL.U32 R19, R0, 0x2, RZ ;  /* 0x0000000200137824 */ /* 0x000fc600078e00ff */
[----:B------:R-:W-:Y:S02]  /*1ca0*/  ISETP.GT.AND P5, PT, R8, RZ, P1 ;  /* 0x000000ff0800720c */ /* 0x000fe40000fa4270 */
[----:B------:R-:W-:Y:S01]  /*1cb0*/  LOP3.LUT R95, R16, 0x6, R19, 0xf8, !PT ;  /* 0x00000006105f7812 */ /* 0x000fe200078ef813 */
[----:B0-----:R-:W-:-:S04]  /*1cc0*/  IMAD R18, R17, R98, RZ ;  /* 0x0000006211127224 */ /* 0x001fc800078e02ff */
[----:B------:R-:W-:-:S04]  /*1cd0*/  IMAD.WIDE.U32 R88, R95, R98, R12 ;  /* 0x000000625f587225 */ /* 0x000fc800078e000c */
[----:B------:R-:W-:-:S04]  /*1ce0*/  IMAD R13, R95, R99, R18 ;  /* 0x000000635f0d7224 */ /* 0x000fc800078e0212 */
[----:B------:R-:W-:Y:S01]  /*1cf0*/  IMAD.IADD R21, R89, 0x1, R13 ;  /* 0x0000000159157824 */ /* 0x000fe200078e020d */
[----:B------:R-:W-:Y:S06]  /*1d00*/  @!P2 BRA `(.L_x_27) ;  /* 0x0000003000e4a947 */ /* 0x000fec0003800000 */
[----:B------:R-:W-:Y:S01]  /*1d10*/  ULDC.64 UR8, c[0x0][0x6b8] ;  /* 0x0001ae0000087ab9 */ /* 0x000fe20000000a00 */
[----:B------:R-:W-:Y:S01]  /*1d20*/  ULDC.64 UR12, c[0x0][0x6b0] ;  /* 0x0001ac00000c7ab9 */ /* 0x000fe20000000a00 */
[----:B------:R-:W-:Y:S01]  /*1d30*/  IMAD R12, R20, UR8, RZ ;  /* 0x00000008140c7c24 */ /* 0x000fe2000f8e02ff */
[----:B------:R-:W-:Y:S01]  /*1d40*/  ULDC.64 UR16, c[0x0][0x6a8] ;  /* 0x0001aa0000107ab9 */ /* 0x000fe20000000a00 */
[----:B------:R-:W-:Y:S01]  /*1d50*/  IMAD R16, R17, UR12, RZ ;  /* 0x0000000c11107c24 */ /* 0x000fe2000f8e02ff */
[----:B------:R-:W0:Y:S01]  /*1d60*/  LDC.64 R22, c[0x0][0x6b0] ;  /* 0x0001ac00ff167b82 */ /* 0x000e220000000a00 */
[----:B------:R-:W-:Y:S01]  /*1d70*/  IMAD.WIDE.U32 R90, R11, UR8, R14 ;  /* 0x000000080b5a7c25 */ /* 0x000fe2000f8e000e */
[----:B------:R-:W-:-:S03]  /*1d80*/  ULDC.64 UR10, c[0x0][0x6c0] ;  /* 0x0001b000000a7ab9 */ /* 0x000fc60000000a00 */
[----:B------:R-:W-:Y:S02]  /*1d90*/  IMAD R93, R11, UR9, R12 ;  /* 0x000000090b5d7c24 */ /* 0x000fe4000f8e020c */
[----:B------:R-:W-:Y:S02]  /*1da0*/  IMAD R89, R95, UR13, R16 ;  /* 0x0000000d5f597c24 */ /* 0x000fe4000f8e0210 */
[----:B------:R-:W-:Y:S02]  /*1db0*/  IMAD.IADD R17, R91, 0x1, R93 ;  /* 0x000000015b117824 */ /* 0x000fe400078e025d */
[----:B------:R-:W-:-:S04]  /*1dc0*/  IMAD.MOV.U32 R16, RZ, RZ, R90 ;  /* 0x000000ffff107224 */ /* 0x000fc800078e005a */
[----:B------:R-:W-:-:S04]  /*1dd0*/  IMAD.WIDE.U32 R12, R95, UR12, R16 ;  /* 0x0000000c5f0c7c25 */ /* 0x000fc8000f8e0010 */
[----:B------:R-:W-:Y:S01]  /*1de0*/  IMAD.IADD R13, R13, 0x1, R89 ;  /* 0x000000010d0d7824 */ /* 0x000fe200078e0259 */
[----:B------:R-:W-:-:S04]  /*1df0*/  LEA R18, P2, R12, UR16, 0x2 ;  /* 0x000000100c127c11 */ /* 0x000fc8000f8410ff */
[----:B------:R-:W-:-:S05]  /*1e00*/  LEA.HI.X R19, R12, UR17, R13, 0x2, P2 ;  /* 0x000000110c137c11 */ /* 0x000fca00090f140d */
[----:B------:R-:W3:Y:S01]  /*1e10*/  @P5 LDG.E.LTC128B R96, desc[UR14][R18.64] ;  /* 0x0000000e12605981 */ /* 0x000ee2000c1e1920 */
[C---:B------:R-:W-:Y:S01]  /*1e20*/  LEA R20, P2, R88.reuse, UR10, 0x2 ;  /* 0x0000000a58147c11 */ /* 0x040fe2000f8410ff */
[C---:B------:R-:W-:Y:S01]  /*1e30*/  IMAD.WIDE.U32 R12, R95.reuse, UR12, R14 ;  /* 0x0000000c5f0c7c25 */ /* 0x040fe2000f8e000e */
[----:B------:R-:W-:Y:S02]  /*1e40*/  BSSY B1, `(.L_x_28) ;  /* 0x0000015000017945 */ /* 0x000fe40003800000 */
[----:B------:R-:W-:Y:S01]  /*1e50*/  LEA.HI.X R21, R88, UR11, R21, 0x2, P2 ;  /* 0x0000000b58157c11 */ /* 0x000fe200090f1415 */
[----:B0-----:R-:W-:Y:S01]  /*1e60*/  IMAD.WIDE.U32 R94, R95, UR12, R22 ;  /* 0x0000000c5f5e7c25 */ /* 0x001fe2000f8e0016 */
[----:B------:R-:W-:-:S03]  /*1e70*/  ISETP.GT.AND P2, PT, R10, 0x1, PT ;  /* 0x000000010a00780c */ /* 0x000fc60003f44270 */
[C---:B------:R-:W-:Y:S01]  /*1e80*/  IMAD.IADD R97, R89.reuse, 0x1, R95 ;  /* 0x0000000159617824 */ /* 0x040fe200078e025f */
[----:B------:R-:W-:Y:S01]  /*1e90*/  IADD3 R90, P4, R90, R94, RZ ;  /* 0x0000005e5a5a7210 */ /* 0x000fe20007f9e0ff */
[----:B------:R-:W-:-:S04]  /*1ea0*/  IMAD.IADD R13, R89, 0x1, R13 ;  /* 0x00000001590d7824 */ /* 0x000fc800078e020d */
[----:B------:R-:W-:Y:S01]  /*1eb0*/  IMAD.X R17, R97, 0x1, R17, P4 ;  /* 0x0000000161117824 */ /* 0x000fe200020e0611 */
[----:B------:R-:W-:Y:S01]  /*1ec0*/  LEA R22, P4, R98, R20, 0x2 ;  /* 0x0000001462167211 */ /* 0x000fe200078810ff */
[----:B------:R-:W-:-:S04]  /*1ed0*/  IMAD.WIDE.U32 R12, R11, UR8, R12 ;  /* 0x000000080b0c7c25 */ /* 0x000fc8000f8e000c */
[----:B------:R-:W-:Y:S02]  /*1ee0*/  IMAD.IADD R13, R93, 0x1, R13 ;  /* 0x000000015d0d7824 */ /* 0x000fe400078e020d */
[----:B---3--:R-:W-:-:S04]  /*1ef0*/  IMAD R16, R96, R9, RZ ;  /* 0x0000000960107224 */ /* 0x008fc800078e02ff */
[----:B--2---:R-:W-:Y:S01]  /*1f00*/  IMAD R91, R24, R7, R16 ;  /* 0x00000007185b7224 */ /* 0x004fe200078e0210 */
[----:B------:R-:W-:-:S04]  /*1f10*/  LEA R16, P6, R90, UR16, 0x2 ;  /* 0x000000105a107c11 */ /* 0x000fc8000f8c10ff */
[----:B------:R0:W-:Y:S01]  /*1f20*/  @P5 STG.E desc[UR14][R20.64], R91 ;  /* 0x0000005b14005986 */ /* 0x0001e2000c10190e */
[----:B------:R-:W-:Y:S02]  /*1f30*/  ISETP.GT.AND P5, PT, R8, RZ, P2 ;  /* 0x000000ff0800720c */ /* 0x000fe400017a4270 */
[----:B------:R-:W-:Y:S02]  /*1f40*/  LEA.HI.X R17, R90, UR17, R17, 0x2, P6 ;  /* 0x000000115a117c11 */ /* 0x000fe4000b0f1411 */
[----:B------:R-:W-:-:S04]  /*1f50*/  LEA R88, P6, R12, UR16, 0x2 ;  /* 0x000000100c587c11 */ /* 0x000fc8000f8c10ff */
[----:B------:R-:W-:-:S05]  /*1f60*/  LEA.HI.X R89, R12, UR17, R13, 0x2, P6 ;  /* 0x000000110c597c11 */ /* 0x000fca000b0f140d */
[----:B0-----:R-:W-:Y:S05]  /*1f70*/  @!P5 BRA `(.L_x_29) ;  /* 0x000000000004d947 */ /* 0x001fea0003800000 */
[----:B------:R0:W5:Y:S02]  /*1f80*/  LDG.E.LTC128B R96, desc[UR14][R16.64] ;  /* 0x0000000e10607981 */ /* 0x000164000c1e1920 */
.L_x_29:
[----:B------:R-:W-:Y:S05]  /*1f90*/  BSYNC B1 ;  /* 0x0000000000017941 */ /* 0x000fea0003800000 */
.L_x_28:
[----:B-----5:R-:W-:Y:S01]  /*1fa0*/  IMAD R24, R96, R9, RZ ;  /* 0x0000000960187224 */ /* 0x020fe200078e02ff */
[----:B------:R-:W-:Y:S01]  /*1fb0*/  LEA.HI.X R23, R98, R21, R99, 0x2, P4 ;  /* 0x0000001562177211 */ /* 0x000fe200020f1463 */
[----:B------:R-:W-:Y:S01]  /*1fc0*/  BSSY B1, `(.L_x_30) ;  /* 0x0000008000017945 */ /* 0x000fe20003800000 */
[----:B------:R-:W-:Y:S01]  /*1fd0*/  ISETP.GT.AND P1, PT, R8, 0x8, P1 ;  /* 0x000000080800780c */ /* 0x000fe20000f24270 */
[----:B------:R-:W-:Y:S01]  /*1fe0*/  IMAD R25, R25, R7, R24 ;  /* 0x0000000719197224 */ /* 0x000fe200078e0218 */
[----:B------:R-:W-:-:S04]  /*1ff0*/  IADD3 R12, P6, R14, R94, RZ ;  /* 0x0000005e0e0c7210 */ /* 0x000fc80007fde0ff */
[----:B------:R1:W-:Y:S01]  /*2000*/  @P5 STG.E desc[UR14][R22.64], R25 ;  /* 0x0000001916005986 */ /* 0x0003e2000c10190e */
[----:B------:R-:W-:-:S06]  /*2010*/  IMAD.X R13, R15, 0x1, R97, P6 ;  /* 0x000000010f0d7824 */ /* 0x000fcc00030e0661 */
[----:B------:R-:W-:Y:S05]  /*2020*/  @!P1 BRA `(.L_x_31) ;  /* 0x0000000000049947 */ /* 0x000fea0003800000 */
[----:B------:R2:W5:Y:S02]  /*2030*/  LDG.E.LTC128B R96, desc[UR14][R88.64+0x20] ;  /* 0x0000200e58607981 */ /* 0x000564000c1e1920 */
.L_x_31:
[----:B------:R-:W-:Y:S05]  /*2040*/  BSYNC B1 ;  /* 0x0000000000017941 */ /* 0x000fea0003800000 */
.L_x_30:
[----:B-----5:R-:W-:Y:S01]  /*2050*/  IMAD R14, R96, R9, RZ ;  /* 0x00000009600e7224 */ /* 0x020fe200078e02ff */
[----:B------:R-:W-:Y:S01]  /*2060*/  ISETP.GT.AND P2, PT, R8, 0x8, P2 ;  /* 0x000000080800780c */ /* 0x000fe20001744270 */
[----:B------:R-:W-:Y:S01]  /*2070*/  IMAD.WIDE.U32 R12, R11, UR8, R12 ;  /* 0x000000080b0c7c25 */ /* 0x000fe2000f8e000c */
[----:B------:R-:W-:Y:S01]  /*2080*/  ISETP.GT.AND P4, PT, R10, 0x8, PT ;  /* 0x000000080a00780c */ /* 0x000fe20003f84270 */
[----:B------:R-:W-:Y:S01]  /*2090*/  USHF.L.U64.HI UR10, UR12, 0x5, UR13 ;  /* 0x000000050c0a7899 */ /* 0x000fe2000801020d */
[----:B------:R-:W-:Y:S01]  /*20a0*/  BSSY B1, `(.L_x_32) ;  /* 0x000000c000017945 */ /* 0x000fe20003800000 */
[----:B-1----:R-:W-:Y:S01]  /*20b0*/  IMAD R25, R26, R7, R14 ;  /* 0x000000071a197224 */ /* 0x002fe200078e020e */
[----:B------:R-:W-:Y:S01]  /*20c0*/  LEA R14, P6, R12, UR16, 0x2 ;  /* 0x000000100c0e7c11 */ /* 0x000fe2000f8c10ff */
[----:B------:R-:W-:Y:S01]  /*20d0*/  IMAD.IADD R11, R93, 0x1, R13 ;  /* 0x000000015d0b7824 */ /* 0x000fe200078e020d */
[----:B------:R-:W-:Y:S01]  /*20e0*/  USHF.L.U32 UR9, UR12, 0x5, URZ ;  /* 0x000000050c097899 */ /* 0x000fe2000800063f */
[----:B------:R-:W-:Y:S01]  /*20f0*/  @P1 IMAD.MOV.U32 R13, RZ, RZ, R21 ;  /* 0x000000ffff0d1224 */ /* 0x000fe200078e0015 */
[----:B------:R-:W-:-:S02]  /*2100*/  ISETP.GT.AND P5, PT, R8, RZ, P4 ;  /* 0x000000ff0800720c */ /* 0x000fc400027a4270 */
[----:B------:R-:W-:Y:S01]  /*2110*/  LEA.HI.X R15, R12, UR17, R11, 0x2, P6 ;  /* 0x000000110c0f7c11 */ /* 0x000fe2000b0f140b */
[----:B------:R-:W-:-:S05]  /*2120*/  @P1 IMAD.MOV.U32 R12, RZ, RZ, R20 ;  /* 0x000000ffff0c1224 */ /* 0x000fca00078e0014 */
[----:B------:R1:W-:Y:S01]  /*2130*/  @P1 STG.E desc[UR14][R12.64+0x20], R25 ;  /* 0x000020190c001986 */ /* 0x0003e2000c10190e */
[----:B------:R-:W-:Y:S05]  /*2140*/  @!P2 BRA `(.L_x_33) ;  /* 0x000000000004a947 */ /* 0x000fea0003800000 */
[----:B------:R3:W5:Y:S02]  /*2150*/  LDG.E.LTC128B R96, desc[UR14][R14.64+0x20] ;  /* 0x0000200e0e607981 */ /* 0x000764000c1e1920 */
.L_x_33:
[----:B------:R-:W-:Y:S05]  /*2160*/  BSYNC B1 ;  /* 0x0000000000017941 */ /* 0x000fea0003800000 */
.L_x_32:
[----:B-1---5:R-:W-:Y:S01]  /*2170*/  IMAD R12, R96, R9, RZ ;  /* 0x00000009600c7224 */ /* 0x022fe200078e02ff */
[----:B------:R-:W-:Y:S01]  /*2180*/  IADD3 R24, P1, R18, UR9, RZ ;  /* 0x0000000912187c10 */ /* 0x000fe2000ff3e0ff */
[----:B---3--:R-:W-:Y:S02]  /*2190*/  @P2 IMAD.MOV.U32 R14, RZ, RZ, R22 ;  /* 0x000000ffff0e2224 */ /* 0x008fe400078e0016 */
[----:B------:R-:W-:Y:S01]  /*21a0*/  IMAD R91, R27, R7, R12 ;  /* 0x000000071b5b7224 */ /* 0x000fe200078e020c */
[----:B------:R-:W-:Y:S01]  /*21b0*/  IADD3.X R25, R19, UR10, RZ, P1, !PT ;  /* 0x0000000a13197c10 */ /* 0x000fe20008ffe4ff */
[----:B------:R-:W-:-:S05]  /*21c0*/  @P2 IMAD.MOV.U32 R15, RZ, RZ, R23 ;  /* 0x000000ffff0f2224 */ /* 0x000fca00078e0017 */
[----:B------:R1:W-:Y:S04]  /*21d0*/  @P2 STG.E desc[UR14][R14.64+0x20], R91 ;  /* 0x0000205b0e002986 */ /* 0x0003e8000c10190e */
[----:B------:R-:W3:Y:S01]  /*21e0*/  @P5 LDG.E.LTC128B R96, desc[UR14][R24.64] ;  /* 0x0000000e18605981 */ /* 0x000ee2000c1e1920 */
[C---:B------:R-:W-:Y:S01]  /*21f0*/  IMAD.SHL.U32 R12, R98.reuse, 0x20, RZ ;  /* 0x00000020620c7824 */ /* 0x040fe200078e00ff */
[----:B------:R-:W-:Y:S01]  /*2200*/  SHF.L.U64.HI R11, R98, 0x5, R99 ;  /* 0x00000005620b7819 */ /* 0x000fe20000010263 */
[----:B------:R-:W-:Y:S01]  /*2210*/  BSSY B1, `(.L_x_34) ;  /* 0x000000c000017945 */ /* 0x000fe20003800000 */
[----:B------:R-:W-:Y:S02]  /*2220*/  ISETP.GT.AND P1, PT, R10, 0x9, PT ;  /* 0x000000090a00780c */ /* 0x000fe40003f24270 */
[----:B------:R-:W-:-:S02]  /*2230*/  IADD3 R26, P6, R12, R20, RZ ;  /* 0x000000140c1a7210 */ /* 0x000fc40007fde0ff */
[----:B------:R-:W-:-:S03]  /*2240*/  ISETP.GT.AND P2, PT, R8, RZ, P1 ;  /* 0x000000ff0800720c */ /* 0x000fc60000f44270 */
[----:B------:R-:W-:Y:S01]  /*2250*/  IMAD.X R27, R11, 0x1, R21, P6 ;  /* 0x000000010b1b7824 */ /* 0x000fe200030e0615 */
[----:B--2---:R-:W-:-:S04]  /*2260*/  IADD3 R88, P6, R16, UR9, RZ ;  /* 0x0000000910587c10 */ /* 0x004fc8000ffde0ff */
[----:B------:R-:W-:Y:S01]  /*2270*/  IADD3.X R89, R17, UR10, RZ, P6, !PT ;  /* 0x0000000a11597c10 */ /* 0x000fe2000b7fe4ff */
[----:B---3--:R-:W-:-:S04]  /*2280*/  IMAD R13, R96, R9, RZ ;  /* 0x00000009600d7224 */ /* 0x008fc800078e02ff */
[----:B------:R-:W-:-:S05]  /*2290*/  IMAD R13, R28, R7, R13 ;  /* 0x000000071c0d7224 */ /* 0x000fca00078e020d */
[----:B------:R1:W-:Y:S01]  /*22a0*/  @P5 STG.E desc[UR14][R26.64], R13 ;  /* 0x0000000d1a005986 */ /* 0x0003e2000c10190e */
[----:B------:R-:W-:Y:S05]  /*22b0*/  @!P2 BRA `(.L_x_35) ;  /* 0x000000000004a947 */ /* 0x000fea0003800000 */
[----:B------:R2:W5:Y:S02]  /*22c0*/  LDG.E.LTC128B R96, desc[UR14][R88.64] ;  /* 0x0000000e58607981 */ /* 0x000564000c1e1920 */
.L_x_35:
[----:B------:R-:W-:Y:S05]  /*22d0*/  BSYNC B1 ;  /* 0x0000000000017941 */ /* 0x000fea0003800000 */
.L_x_34:
[----:B------:R-:W-:Y:S01]  /*22e0*/  UIADD3 UR7, UP0, UR9, 0x20, URZ ;  /* 0x0000002009077890 */ /* 0x000fe2000ff1e03f */
[----:B------:R-:W-:Y:S01]  /*22f0*/  ISETP.GT.AND P4, PT, R8, 0x8, P4 ;  /* 0x000000080800780c */ /* 0x000fe20002784270 */
[----:B-1---5:R-:W-:Y:S01]  /*2300*/  IMAD R14, R96, R9, RZ ;  /* 0x00000009600e7224 */ /* 0x022fe200078e02ff */
[----:B------:R-:W-:Y:S01]  /*2310*/  IADD3 R90, P5, R12, R22, RZ ;  /* 0x000000160c5a7210 */ /* 0x000fe20007fbe0ff */
[----:B------:R-:W-:Y:S02]  /*2320*/  UIADD3.X UR8, URZ, UR10, URZ, UP0, !UPT ;  /* 0x0000000a3f087290 */ /* 0x000fe400087fe43f */
[----:B------:R-:W-:Y:S01]  /*2330*/  IADD3 R18, P6, R18, UR7, RZ ;  /* 0x0000000712127c10 */ /* 0x000fe2000ffde0ff */
[----:B------:R-:W-:Y:S02]  /*2340*/  IMAD R93, R29, R7, R14 ;  /* 0x000000071d5d7224 */ /* 0x000fe400078e020e */
[----:B------:R-:W-:Y:S01]  /*2350*/  IMAD.X R91, R11, 0x1, R23, P5 ;  /* 0x000000010b5b7824 */ /* 0x000fe200028e0617 */
[----:B------:R-:W-:-:S04]  /*2360*/  IADD3.X R19, R19, UR8, RZ, P6, !PT ;  /* 0x0000000813137c10 */ /* 0x000fc8000b7fe4ff */
[----:B------:R1:W-:Y:S04]  /*2370*/  @P2 STG.E desc[UR14][R90.64], R93 ;  /* 0x0000005d5a002986 */ /* 0x0003e8000c10190e */
[----:B------:R-:W3:Y:S01]  /*2380*/  @P4 LDG.E.LTC128B R96, desc[UR14][R18.64] ;  /* 0x0000000e12604981 */ /* 0x000ee2000c1e1920 */
[----:B------:R-:W-:Y:S01]  /*2390*/  IADD3 R14, P2, R12, 0x20, RZ ;  /* 0x000000200c0e7810 */ /* 0x000fe20007f5e0ff */
[----:B------:R-:W-:Y:S01]  /*23a0*/  BSSY B1, `(.L_x_36) ;  /* 0x000000e000017945 */ /* 0x000fe20003800000 */
[----:B------:R-:W-:Y:S02]  /*23b0*/  ISETP.GT.AND P1, PT, R8, 0x8, P1 ;  /* 0x000000080800780c */ /* 0x000fe40000f24270 */
[----:B------:R-:W-:Y:S01]  /*23c0*/  IADD3 R20, P5, R14, R20, RZ ;  /* 0x000000140e147210 */ /* 0x000fe20007fbe0ff */
[----:B------:R-:W-:Y:S01]  /*23d0*/  IMAD.X R13, RZ, RZ, R11, P2 ;  /* 0x000000ffff0d7224 */ /* 0x000fe200010e060b */
[----:B0-----:R-:W-:-:S02]  /*23e0*/  IADD3 R16, P6, R16, UR7, RZ ;  /* 0x0000000710107c10 */ /* 0x001fc4000ffde0ff */
[----:B------:R-:W-:Y:S01]  /*23f0*/  ISETP.GT.AND P2, PT, R10, 0x10, PT ;  /* 0x000000100a00780c */ /* 0x000fe20003f44270 */
[----:B------:R-:W-:Y:S01]  /*2400*/  IMAD.X R21, R13, 0x1, R21, P5 ;  /* 0x000000010d157824 */ /* 0x000fe200028e0615 */
[----:B------:R-:W-:Y:S02]  /*2410*/  IADD3 R28, P5, R14, R22, RZ ;  /* 0x000000160e1c7210 */ /* 0x000fe40007fbe0ff */
[----:B------:R-:W-:Y:S01]  /*2420*/  IADD3.X R17, R17, UR8, RZ, P6, !PT ;  /* 0x0000000811117c10 */ /* 0x000fe2000b7fe4ff */
[----:B---3--:R-:W-:-:S04]  /*2430*/  IMAD R15, R96, R9, RZ ;  /* 0x00000009600f7224 */ /* 0x008fc800078e02ff */
[----:B------:R-:W-:-:S05]  /*2440*/  IMAD R15, R30, R7, R15 ;  /* 0x000000071e0f7224 */ /* 0x000fca00078e020f */
[----:B------:R1:W-:Y:S01]  /*2450*/  @P4 STG.E desc[UR14][R20.64], R15 ;  /* 0x0000000f14004986 */ /* 0x0003e2000c10190e */
[----:B------:R-:W-:Y:S05]  /*2460*/  @!P1 BRA `(.L_x_37) ;  /* 0x0000000000049947 */ /* 0x000fea0003800000 */
[----:B------:R0:W5:Y:S02]  /*2470*/  LDG.E.LTC128B R96, desc[UR14][R16.64] ;  /* 0x0000000e10607981 */ /* 0x000164000c1e1920 */
.L_x_37:
[----:B------:R-:W-:Y:S05]  /*2480*/  BSYNC B1 ;  /* 0x0000000000017941 */ /* 0x000fea0003800000 */
.L_x_36:
[----:B0----5:R-:W-:Y:S01]  /*2490*/  IMAD R16, R96, R9, RZ ;  /* 0x0000000960107224 */ /* 0x021fe200078e02ff */
[----:B------:R-:W-:Y:S01]  /*24a0*/  ISETP.GT.AND P4, PT, R8, RZ, P2 ;  /* 0x000000ff0800720c */ /* 0x000fe20001784270 */
[----:B------:R-:W-:Y:S01]  /*24b0*/  IMAD.X R29, R13, 0x1, R23, P5 ;  /* 0x000000010d1d7824 */ /* 0x000fe200028e0617 */
[----:B------:R-:W-:Y:S01]  /*24c0*/  BSSY B1, `(.L_x_38) ;  /* 0x0000008000017945 */ /* 0x000fe20003800000 */
[----:B------:R-:W-:Y:S01]  /*24d0*/  IMAD R31, R31, R7, R16 ;  /* 0x000000071f1f7224 */ /* 0x000fe200078e0210 */
[----:B------:R-:W-:Y:S02]  /*24e0*/  IADD3 R16, P6, R24, UR9, RZ ;  /* 0x0000000918107c10 */ /* 0x000fe4000ffde0ff */
[----:B------:R-:W-:Y:S02]  /*24f0*/  IADD3 R18, P5, R26, R12, RZ ;  /* 0x0000000c1a127210 */ /* 0x000fe40007fbe0ff */
[----:B------:R0:W-:Y:S01]  /*2500*/  @P1 STG.E desc[UR14][R28.64], R31 ;  /* 0x0000001f1c001986 */ /* 0x0001e2000c10190e */
[----:B------:R-:W-:-:S04]  /*2510*/  IADD3.X R17, R25, UR10, RZ, P6, !PT ;  /* 0x0000000a19117c10 */ /* 0x000fc8000b7fe4ff */
[----:B------:R-:W-:Y:S06]  /*2520*/  @!P4 BRA `(.L_x_39) ;  /* 0x000000000004c947 */ /* 0x000fec0003800000 */
[----:B------:R3:W5:Y:S02]  /*2530*/  LDG.E.LTC128B R96, desc[UR14][R16.64] ;  /* 0x0000000e10607981 */ /* 0x000764000c1e1920 */
.L_x_39:
[----:B------:R-:W-:Y:S05]  /*2540*/  BSYNC B1 ;  /* 0x0000000000017941 */ /* 0x000fea0003800000 */
.L_x_38:
[----:B------:R-:W-:Y:S01]  /*2550*/  ISETP.GT.AND P1, PT, R10, 0x11, PT ;  /* 0x000000110a00780c */ /* 0x000fe20003f24270 */
[----:B------:R-:W-:Y:S01]  /*2560*/  IMAD.X R19, R27, 0x1, R11, P5 ;  /* 0x000000011b137824 */ /* 0x000fe200028e060b */
[----:B------:R-:W-:Y:S01]  /*2570*/  BSSY B1, `(.L_x_40) ;  /* 0x000000a000017945 */ /* 0x000fe20003800000 */
[----:B-1---5:R-:W-:Y:S01]  /*2580*/  IMAD R15, R96, R9, RZ ;  /* 0x00000009600f7224 */ /* 0x022fe200078e02ff */
[----:B------:R-:W-:Y:S02]  /*2590*/  ISETP.GT.AND P5, PT, R8, RZ, P1 ;  /* 0x000000ff0800720c */ /* 0x000fe40000fa4270 */
[----:B------:R-:W-:Y:S01]  /*25a0*/  IADD3 R22, P6, R90, R12, RZ ;  /* 0x0000000c5a167210 */ /* 0x000fe20007fde0ff */
[----:B------:R-:W-:-:S05]  /*25b0*/  IMAD R15, R32, R7, R15 ;  /* 0x00000007200f7224 */ /* 0x000fca00078e020f */
[----:B------:R1:W-:Y:S01]  /*25c0*/  @P4 STG.E desc[UR14][R18.64], R15 ;  /* 0x0000000f12004986 */ /* 0x0003e2000c10190e */
[----:B------:R-:W-:-:S04]  /*25d0*/  IADD3 R20, P4, R88, UR9, RZ ;  /* 0x0000000958147c10 */ /* 0x000fc8000ff9e0ff */
[----:B------:R-:W-:Y:S01]  /*25e0*/  IADD3.X R21, R89, UR10, RZ, P4, !PT ;  /* 0x0000000a59157c10 */ /* 0x000fe2000a7fe4ff */
[----:B------:R-:W-:Y:S08]  /*25f0*/  @!P5 BRA `(.L_x_41) ;  /* 0x000000000004d947 */ /* 0x000ff00003800000 */
[----:B------:R4:W5:Y:S02]  /*2600*/  LDG.E.LTC128B R96, desc[UR14][R20.64] ;  /* 0x0000000e14607981 */ /* 0x000964000c1e1920 */
.L_x_41:
[----:B------:R-:W-:Y:S05]  /*2610*/  BSYNC B1 ;  /* 0x0000000000017941 */ /* 0x000fea0003800000 */
.L_x_40:
[----:B0----5:R-:W-:Y:S01]  /*2620*/  IMAD R28, R96, R9, RZ ;  /* 0x00000009601c7224 */ /* 0x021fe200078e02ff */
[----:B------:R-:W-:Y:S01]  /*2630*/  ISETP.GT.AND P4, PT, R8, 0x8, P2 ;  /* 0x000000080800780c */ /* 0x000fe20001784270 */
[----:B------:R-:W-:Y:S01]  /*2640*/  IMAD.X R23, R91, 0x1, R11, P6 ;  /* 0x000000015b177824 */ /* 0x000fe200030e060b */
[----:B------:R-:W-:Y:S01]  /*2650*/  IADD3 R24, P2, R24, UR7, RZ ;  /* 0x0000000718187c10 */ /* 0x000fe2000ff5e0ff */
[----:B------:R-:W-:Y:S01]  /*2660*/  IMAD R33, R33, R7, R28 ;  /* 0x0000000721217224 */ /* 0x000fe200078e021c */
[----:B------:R-:W-:Y:S02]  /*2670*/  BSSY B1, `(.L_x_42) ;  /* 0x0000005000017945 */ /* 0x000fe40003800000 */
[----:B------:R-:W-:Y:S02]  /*2680*/  IADD3.X R25, R25, UR8, RZ, P2, !PT ;  /* 0x0000000819197c10 */ /* 0x000fe400097fe4ff */
[----:B------:R0:W-:Y:S05]  /*2690*/  @P5 STG.E desc[UR14][R22.64], R33 ;  /* 0x0000002116005986 */ /* 0x0001ea000c10190e */
[----:B------:R-:W-:Y:S05]  /*26a0*/  @!P4 BRA `(.L_x_43) ;  /* 0x000000000004c947 */ /* 0x000fea0003800000 */
[----:B------:R0:W5:Y:S02]  /*26b0*/  LDG.E.LTC128B R96, desc[UR14][R24.64] ;  /* 0x0000000e18607981 */ /* 0x000164000c1e1920 */
.L_x_43:
[----:B------:R-:W-:Y:S05]  /*26c0*/  BSYNC B1 ;  /* 0x0000000000017941 */ /* 0x000fea0003800000 */
.L_x_42:
[----:B0-----:R-:W-:Y:S01]  /*26d0*/  IADD3 R24, P5, R14, R26, RZ ;  /* 0x0000001a0e187210 */ /* 0x001fe20007fbe0ff */
[----:B-1---5:R-:W-:Y:S01]  /*26e0*/  IMAD R15, R96, R9, RZ ;  /* 0x00000009600f7224 */ /* 0x022fe200078e02ff */
[----:B------:R-:W-:Y:S01]  /*26f0*/  ISETP.GT.AND P1, PT, R8, 0x8, P1 ;  /* 0x000000080800780c */ /* 0x000fe20000f24270 */
[----:B------:R-:W-:Y:S01]  /*2700*/  BSSY B1, `(.L_x_44) ;  /* 0x000000a000017945 */ /* 0x000fe20003800000 */
[----:B------:R-:W-:Y:S01]  /*2710*/  IADD3 R26, P6, R88, UR7, RZ ;  /* 0x00000007581a7c10 */ /* 0x000fe2000ffde0ff */
[----:B------:R-:W-:Y:S01]  /*2720*/  IMAD R15, R34, R7, R15 ;  /* 0x00000007220f7224 */ /* 0x000fe200078e020f */
[----:B------:R-:W-:Y:S01]  /*2730*/  ISETP.GT.AND P2, PT, R10, 0x18, PT ;  /* 0x000000180a00780c */ /* 0x000fe20003f44270 */
[----:B------:R-:W-:Y:S01]  /*2740*/  IMAD.X R25, R13, 0x1, R27, P5 ;  /* 0x000000010d197824 */ /* 0x000fe200028e061b */
[----:B------:R-:W-:Y:S02]  /*2750*/  IADD3 R28, P5, R14, R90, RZ ;  /* 0x0000005a0e1c7210 */ /* 0x000fe40007fbe0ff */
[----:B------:R-:W-:-:S02]  /*2760*/  IADD3.X R27, R89, UR8, RZ, P6, !PT ;  /* 0x00000008591b7c10 */ /* 0x000fc4000b7fe4ff */
[----:B------:R0:W-:Y:S03]  /*2770*/  @P4 STG.E desc[UR14][R24.64], R15 ;  /* 0x0000000f18004986 */ /* 0x0001e6000c10190e */
[----:B------:R-:W-:Y:S06]  /*2780*/  @!P1 BRA `(.L_x_45) ;  /* 0x0000000000049947 */ /* 0x000fec0003800000 */
[----:B------:R1:W5:Y:S02]  /*2790*/  LDG.E.LTC128B R96, desc[UR14][R26.64] ;  /* 0x0000000e1a607981 */ /* 0x000364000c1e1920 */
.L_x_45:
[----:B------:R-:W-:Y:S05]  /*27a0*/  BSYNC B1 ;  /* 0x0000000000017941 */ /* 0x000fea0003800000 */
.L_x_44:
[----:B0----5:R-:W-:Y:S01]  /*27b0*/  IMAD R24, R96, R9, RZ ;  /* 0x0000000960187224 */ /* 0x021fe200078e02ff */
[----:B------:R-:W-:Y:S01]  /*27c0*/  ISETP.GT.AND P4, PT, R8, RZ, P2 ;  /* 0x000000ff0800720c */ /* 0x000fe20001784270 */
[----:B------:R-:W-:Y:S01]  /*27d0*/  IMAD.X R29, R13, 0x1, R91, P5 ;  /* 0x000000010d1d7824 */ /* 0x000fe200028e065b */
[----:B------:R-:W-:Y:S01]  /*27e0*/  BSSY B1, `(.L_x_46) ;  /* 0x0000008000017945 */ /* 0x000fe20003800000 */
[----:B------:R-:W-:Y:S01]  /*27f0*/  IMAD R35, R35, R7, R24 ;  /* 0x0000000723237224 */ /* 0x000fe200078e0218 */
[----:B------:R-:W-:Y:S02]  /*2800*/  IADD3 R24, P6, R16, UR9, RZ ;  /* 0x0000000910187c10 */ /* 0x000fe4000ffde0ff */
[----:B-1----:R-:W-:Y:S02]  /*2810*/  IADD3 R26, P5, R18, R12, RZ ;  /* 0x0000000c121a7210 */ /* 0x002fe40007fbe0ff */
[----:B------:R0:W-:Y:S01]  /*2820*/  @P1 STG.E desc[UR14][R28.64], R35 ;  /* 0x000000231c001986 */ /* 0x0001e2000c10190e */
[----:B------:R-:W-:-:S04]  /*2830*/  IADD3.X R25, R17, UR10, RZ, P6, !PT ;  /* 0x0000000a11197c10 */ /* 0x000fc8000b7fe4ff */
[----:B------:R-:W-:Y:S06]  /*2840*/  @!P4 BRA `(.L_x_47) ;  /* 0x000000000004c947 */ /* 0x000fec0003800000 */
[----:B------:R1:W5:Y:S02]  /*2850*/  LDG.E.LTC128B R96, desc[UR14][R24.64] ;  /* 0x0000000e18607981 */ /* 0x000364000c1e1920 */
.L_x_47:
[----:B------:R-:W-:Y:S05]  /*2860*/  BSYNC B1 ;  /* 0x0000000000017941 */ /* 0x000fea0003800000 */
.L_x_46:
[----:B------:R-:W-:Y:S01]  /*2870*/  ISETP.GT.AND P1, PT, R10, 0x19, PT ;  /* 0x000000190a00780c */ /* 0x000fe20003f24270 */
[----:B------:R-:W-:Y:S01]  /*2880*/  IMAD.X R27, R19, 0x1, R11, P5 ;  /* 0x00000001131b7824 */ /* 0x000fe200028e060b */
[----:B------:R-:W-:Y:S01]  /*2890*/  BSSY B1, `(.L_x_48) ;  /* 0x000000a000017945 */ /* 0x000fe20003800000 */
[----:B-----5:R-:W-:Y:S01]  /*28a0*/  IMAD R15, R96, R9, RZ ;  /* 0x00000009600f7224 */ /* 0x020fe200078e02ff */
[----:B------:R-:W-:Y:S02]  /*28b0*/  ISETP.GT.AND P5, PT, R8, RZ, P1 ;  /* 0x000000ff0800720c */ /* 0x000fe40000fa4270 */
[----:B------:R-:W-:Y:S01]  /*28c0*/  IADD3 R30, P6, R22, R12, RZ ;  /* 0x0000000c161e7210 */ /* 0x000fe20007fde0ff */
[----:B------:R-:W-:-:S05]  /*28d0*/  IMAD R15, R36, R7, R15 ;  /* 0x00000007240f7224 */ /* 0x000fca00078e020f */
[----:B------:R1:W-:Y:S01]  /*28e0*/  @P4 STG.E desc[UR14][R26.64], R15 ;  /* 0x0000000f1a004986 */ /* 0x0003e2000c10190e */
[----:B0-----:R-:W-:-:S04]  /*28f0*/  IADD3 R28, P4, R20, UR9, RZ ;  /* 0x00000009141c7c10 */ /* 0x001fc8000ff9e0ff */
[----:B------:R-:W-:Y:S01]  /*2900*/  IADD3.X R29, R21, UR10, RZ, P4, !PT ;  /* 0x0000000a151d7c10 */ /* 0x000fe2000a7fe4ff */
[----:B------:R-:W-:Y:S08]  /*2910*/  @!P5 BRA `(.L_x_49) ;  /* 0x000000000004d947 */ /* 0x000ff00003800000 */
[----:B------:R0:W5:Y:S02]  /*2920*/  LDG.E.LTC128B R96, desc[UR14][R28.64] ;  /* 0x0000000e1c607981 */ /* 0x000164000c1e1920 */
.L_x_49:
[----:B------:R-:W-:Y:S05]  /*2930*/  BSYNC B1 ;  /* 0x0000000000017941 */ /* 0x000fea0003800000 */
.L_x_48:
[----:B-----5:R-:W-:Y:S01]  /*2940*/  IMAD R32, R96, R9, RZ ;  /* 0x0000000960207224 */ /* 0x020fe200078e02ff */
[----:B------:R-:W-:Y:S01]  /*2950*/  ISETP.GT.AND P4, PT, R8, 0x8, P2 ;  /* 0x000000080800780c */ /* 0x000fe20001784270 */
[----:B------:R-:W-:Y:S01]  /*2960*/  IMAD.X R31, R23, 0x1, R11, P6 ;  /* 0x00000001171f7824 */ /* 0x000fe200030e060b */
[----:B---3--:R-:W-:Y:S01]  /*2970*/  IADD3 R16, P2, R16, UR7, RZ ;  /* 0x0000000710107c10 */ /* 0x008fe2000ff5e0ff */
[----:B------:R-:W-:Y:S01]  /*2980*/  IMAD R37, R37, R7, R32 ;  /* 0x0000000725257224 */ /* 0x000fe200078e0220 */
[----:B------:R-:W-:Y:S02]  /*2990*/  BSSY B1, `(.L_x_50) ;  /* 0x0000005000017945 */ /* 0x000fe40003800000 */
[----:B------:R-:W-:Y:S02]  /*29a0*/  IADD3.X R17, R17, UR8, RZ, P2, !PT ;  /* 0x0000000811117c10 */ /* 0x000fe400097fe4ff */
[----:B------:R3:W-:Y:S05]  /*29b0*/  @P5 STG.E desc[UR14][R30.64], R37 ;  /* 0x000000251e005986 */ /* 0x0007ea000c10190e */
[----:B------:R-:W-:Y:S05]  /*29c0*/  @!P4 BRA `(.L_x_51) ;  /* 0x000000000004c947 */ /* 0x000fea0003800000 */
[----:B------:R0:W5:Y:S02]  /*29d0*/  LDG.E.LTC128B R96, desc[UR14][R16.64] ;  /* 0x0000000e10607981 */ /* 0x000164000c1e1920 */
.L_x_51:
[----:B------:R-:W-:Y:S05]  /*29e0*/  BSYNC B1 ;  /* 0x0000000000017941 */ /* 0x000fea0003800000 */
.L_x_50:
[-C--:B0-----:R-:W-:Y:S01]  /*29f0*/  IADD3 R16, P5, R18, R14.reuse, RZ ;  /* 0x0000000e12107210 */ /* 0x081fe20007fbe0ff */
        /* <DEDUP_REMOVED lines=12> */
.L_x_53:
[----:B------:R-:W-:Y:S05]  /*2ac0*/  BSYNC B1 ;  /* 0x0000000000017941 */ /* 0x000fea0003800000 */
.L_x_52:
        /* <DEDUP_REMOVED lines=11> */
.L_x_55:
[----:B------:R-:W-:Y:S05]  /*2b80*/  BSYNC B1 ;  /* 0x0000000000017941 */ /* 0x000fea0003800000 */
.L_x_54:
        /* <DEDUP_REMOVED lines=8> */
[----:B----4-:R-:W-:-:S04]  /*2c10*/  IADD3 R20, P4, R28, UR9, RZ ;  /* 0x000000091c147c10 */ /* 0x010fc8000ff9e0ff */
[----:B------:R-:W-:Y:S01]  /*2c20*/  IADD3.X R21, R29, UR10, RZ, P4, !PT ;  /* 0x0000000a1d157c10 */ /* 0x000fe2000a7fe4ff */
[----:B------:R-:W-:Y:S08]  /*2c30*/  @!P5 BRA `(.L_x_57) ;  /* 0x000000000004d947 */ /* 0x000ff00003800000 */
[----:B------:R4:W5:Y:S02]  /*2c40*/  LDG.E.LTC128B R96, desc[UR14][R20.64] ;  /* 0x0000000e14607981 */ /* 0x000964000c1e1920 */
.L_x_57:
[----:B------:R-:W-:Y:S05]  /*2c50*/  BSYNC B1 ;  /* 0x0000000000017941 */ /* 0x000fea0003800000 */
.L_x_56:
        /* <DEDUP_REMOVED lines=10> */
.L_x_59:
[----:B------:R-:W-:Y:S05]  /*2d00*/  BSYNC B1 ;  /* 0x0000000000017941 */ /* 0x000fea0003800000 */
.L_x_58:
[-C--:B0-----:R-:W-:Y:S01]  /*2d10*/  IADD3 R24, P5, R26, R14.reuse, RZ ;  /* 0x0000000e1a187210 */ /* 0x081fe20007fbe0ff */
[----:B-----5:R-:W-:Y:S01]  /*2d20*/  IMAD R15, R96, R9, RZ ;  /* 0x00000009600f7224 */ /* 0x020fe200078e02ff */
        /* <DEDUP_REMOVED lines=11> */
.L_x_61:
[----:B------:R-:W-:Y:S05]  /*2de0*/  BSYNC B1 ;  /* 0x0000000000017941 */ /* 0x000fea0003800000 */
.L_x_60:
        /* <DEDUP_REMOVED lines=11> */
.L_x_63:
[----:B------:R-:W-:Y:S05]  /*2ea0*/  BSYNC B1 ;  /* 0x0000000000017941 */ /* 0x000fea0003800000 */
.L_x_62:
[----:B------:R-:W-:Y:S01]  /*2eb0*/  ISETP.GT.AND P1, PT, R10, 0x29, PT ;  /* 0x000000290a00780c */ /* 0x000fe20003f24270 */
[----:B------:R-:W-:Y:S01]  /*2ec0*/  IMAD.X R27, R19, 0x1, R11, P5 ;  /* 0x00000001131b7824 */ /* 0x000fe200028e060b */
[----:B------:R-:W-:Y:S01]  /*2ed0*/  BSSY B1, `(.L_x_64) ;  /* 0x000000a000017945 */ /* 0x000fe20003800000 */
[----:B-----5:R-:W-:Y:S01]  /*2ee0*/  IMAD R15, R96, R9, RZ ;  /* 0x00000009600f7224 */ /* 0x020fe200078e02ff */
[----:B------:R-:W-:Y:S02]  /*2ef0*/  ISETP.GT.AND P5, PT, R8, RZ, P1 ;  /* 0x000000ff0800720c */ /* 0x000fe40000fa4270 */
[----:B---3--:R-:W-:Y:S01]  /*2f00*/  IADD3 R30, P6, R22, R12, RZ ;  /* 0x0000000c161e7210 */ /* 0x008fe20007fde0ff */
[----:B------:R-:W-:-:S05]  /*2f10*/  IMAD R15, R44, R7, R15 ;  /* 0x000000072c0f7224 */ /* 0x000fca00078e020f */
[----:B------:R3:W-:Y:S01]  /*2f20*/  @P4 STG.E desc[UR14][R26.64], R15 ;  /* 0x0000000f1a004986 */ /* 0x0007e2000c10190e */
[----:B------:R-:W-:-:S04]  /*2f30*/  IADD3 R28, P4, R20, UR9, RZ ;  /* 0x00000009141c7c10 */ /* 0x000fc8000ff9e0ff */
[----:B------:R-:W-:Y:S01]  /*2f40*/  IADD3.X R29, R21, UR10, RZ, P4, !PT ;  /* 0x0000000a151d7c10 */ /* 0x000fe2000a7fe4ff */
[----:B------:R-:W-:Y:S08]  /*2f50*/  @!P5 BRA `(.L_x_65) ;  /* 0x000000000004d947 */ /* 0x000ff00003800000 */
[----:B------:R0:W5:Y:S02]  /*2f60*/  LDG.E.LTC128B R96, desc[UR14][R28.64] ;  /* 0x0000000e1c607981 */ /* 0x000164000c1e1920 */
.L_x_65:
[----:B------:R-:W-:Y:S05]  /*2f70*/  BSYNC B1 ;  /* 0x0000000000017941 */ /* 0x000fea0003800000 */
.L_x_64:
[----:B0----5:R-:W-:Y:S01]  /*2f80*/  IMAD R32, R96, R9, RZ ;  /* 0x0000000960207224 */ /* 0x021fe200078e02ff */
[----:B------:R-:W-:Y:S01]  /*2f90*/  ISETP.GT.AND P4, PT, R8, 0x8, P2 ;  /* 0x000000080800780c */ /* 0x000fe20001784270 */
[----:B------:R-:W-:Y:S01]  /*2fa0*/  IMAD.X R31, R23, 0x1, R11, P6 ;  /* 0x00000001171f7824 */ /* 0x000fe200030e060b */
[----:B-1----:R-:W-:Y:S01]  /*2fb0*/  IADD3 R16, P2, R16, UR7, RZ ;  /* 0x0000000710107c10 */ /* 0x002fe2000ff5e0ff */
[----:B------:R-:W-:Y:S01]  /*2fc0*/  IMAD R45, R45, R7, R32 ;  /* 0x000000072d2d7224 */ /* 0x000fe200078e0220 */
[----:B------:R-:W-:Y:S02]  /*2fd0*/  BSSY B1, `(.L_x_66) ;  /* 0x0000005000017945 */ /* 0x000fe40003800000 */
[----:B------:R-:W-:Y:S02]  /*2fe0*/  IADD3.X R17, R17, UR8, RZ, P2, !PT ;  /* 0x0000000811117c10 */ /* 0x000fe400097fe4ff */
[----:B------:R0:W-:Y:S05]  /*2ff0*/  @P5 STG.E desc[UR14][R30.64], R45 ;  /* 0x0000002d1e005986 */ /* 0x0001ea000c10190e */
[----:B------:R-:W-:Y:S05]  /*3000*/  @!P4 BRA `(.L_x_67) ;  /* 0x000000000004c947 */ /* 0x000fea0003800000 */
[----:B------:R1:W5:Y:S02]  /*3010*/  LDG.E.LTC128B R96, desc[UR14][R16.64] ;  /* 0x0000000e10607981 */ /* 0x000364000c1e1920 */
.L_x_67:
[----:B------:R-:W-:Y:S05]  /*3020*/  BSYNC B1 ;  /* 0x0000000000017941 */ /* 0x000fea0003800000 */
.L_x_66:
[-C--:B-1----:R-:W-:Y:S01]  /*3030*/  IADD3 R16, P5, R18, R14.reuse, RZ ;  /* 0x0000000e12107210 */ /* 0x082fe20007fbe0ff */
[----:B---3-5:R-:W-:Y:S01]  /*3040*/  IMAD R15, R96, R9, RZ ;  /* 0x00000009600f7224 */ /* 0x028fe200078e02ff */
        /* <DEDUP_REMOVED lines=11> */
.L_x_69:
[----:B------:R-:W-:Y:S05]  /*3100*/  BSYNC B1 ;  /* 0x0000000000017941 */ /* 0x000fea0003800000 */
.L_x_68:
[----:B-1---5:R-:W-:Y:S01]  /*3110*/  IMAD R16, R96, R9, RZ ;  /* 0x0000000960107224 */ /* 0x022fe200078e02ff */
[----:B------:R-:W-:Y:S01]  /*3120*/  ISETP.GT.AND P4, PT, R8, RZ, P2 ;  /* 0x000000ff0800720c */ /* 0x000fe20001784270 */
[----:B------:R-:W-:Y:S01]  /*3130*/  IMAD.X R33, R23, 0x1, R13, P5 ;  /* 0x0000000117217824 */ /* 0x000fe200028e060d */
[----:B------:R-:W-:Y:S01]  /*3140*/  BSSY B1, `(.L_x_70) ;  /* 0x0000008000017945 */ /* 0x000fe20003800000 */
[----:B------:R-:W-:Y:S01]  /*3150*/  IMAD R47, R47, R7, R16 ;  /* 0x000000072f2f7224 */ /* 0x000fe200078e0210 */
[----:B------:R-:W-:Y:S02]  /*3160*/  IADD3 R16, P6, R24, UR9, RZ ;  /* 0x0000000918107c10 */ /* 0x000fe4000ffde0ff */
[----:B---3--:R-:W-:Y:S02]  /*3170*/  IADD3 R18, P5, R26, R12, RZ ;  /* 0x0000000c1a127210 */ /* 0x008fe40007fbe0ff */
[----:B------:R1:W-:Y:S01]  /*3180*/  @P1 STG.E desc[UR14][R32.64], R47 ;  /* 0x0000002f20001986 */ /* 0x0003e2000c10190e */
[----:B------:R-:W-:-:S04]  /*3190*/  IADD3.X R17, R25, UR10, RZ, P6, !PT ;  /* 0x0000000a19117c10 */ /* 0x000fc8000b7fe4ff */
[----:B------:R-:W-:Y:S06]  /*31a0*/  @!P4 BRA `(.L_x_71) ;  /* 0x000000000004c947 */ /* 0x000fec0003800000 */
[----:B------:R3:W5:Y:S02]  /*31b0*/  LDG.E.LTC128B R96, desc[UR14][R16.64] ;  /* 0x0000000e10607981 */ /* 0x000764000c1e1920 */
.L_x_71:
[----:B------:R-:W-:Y:S05]  /*31c0*/  BSYNC B1 ;  /* 0x0000000000017941 */ /* 0x000fea0003800000 */
.L_x_70:
        /* <DEDUP_REMOVED lines=12> */
.L_x_73:
[----:B------:R-:W-:Y:S05]  /*3290*/  BSYNC B1 ;  /* 0x0000000000017941 */ /* 0x000fea0003800000 */
.L_x_72:
[----:B-1---5:R-:W-:Y:S01]  /*32a0*/  IMAD R32, R96, R9, RZ ;  /* 0x0000000960207224 */ /* 0x022fe200078e02ff */
        /* <DEDUP_REMOVED lines=9> */
.L_x_75:
[----:B------:R-:W-:Y:S05]  /*3340*/  BSYNC B1 ;  /* 0x0000000000017941 */ /* 0x000fea0003800000 */
.L_x_74:
        /* <DEDUP_REMOVED lines=13> */
.L_x_77:
[----:B------:R-:W-:Y:S05]  /*3420*/  BSYNC B1 ;  /* 0x0000000000017941 */ /* 0x000fea0003800000 */
.L_x_76:
        /* <DEDUP_REMOVED lines=11> */
.L_x_79:
[----:B------:R-:W-:Y:S05]  /*34e0*/  BSYNC B1 ;  /* 0x0000000000017941 */ /* 0x000fea0003800000 */
.L_x_78:
        /* <DEDUP_REMOVED lines=12> */
.L_x_81:
[----:B------:R-:W-:Y:S05]  /*35b0*/  BSYNC B1 ;  /* 0x0000000000017941 */ /* 0x000fea0003800000 */
.L_x_80:
[----:B0----5:R-:W-:Y:S01]  /*35c0*/  IMAD R32, R96, R9, RZ ;  /* 0x0000000960207224 */ /* 0x021fe200078e02ff */
        /* <DEDUP_REMOVED lines=9> */
.L_x_83:
[----:B------:R-:W-:Y:S05]  /*3660*/  BSYNC B1 ;  /* 0x0000000000017941 */ /* 0x000fea0003800000 */
.L_x_82:
[-C--:B---3--:R-:W-:Y:S01]  /*3670*/  IADD3 R16, P5, R18, R14.reuse, RZ ;  /* 0x0000000e12107210 */ /* 0x088fe20007fbe0ff */
        /* <DEDUP_REMOVED lines=12> */
.L_x_85:
[----:B------:R-:W-:Y:S05]  /*3740*/  BSYNC B1 ;  /* 0x0000000000017941 */ /* 0x000fea0003800000 */
.L_x_84:
[----:B---3-5:R-:W-:Y:S01]  /*3750*/  IMAD R16, R96, R9, RZ ;  /* 0x0000000960107224 */ /* 0x028fe200078e02ff */
[----:B------:R-:W-:Y:S01]  /*3760*/  ISETP.GT.AND P4, PT, R8, RZ, P2 ;  /* 0x000000ff0800720c */ /* 0x000fe20001784270 */
[----:B------:R-:W-:Y:S01]  /*3770*/  IMAD.X R33, R23, 0x1, R13, P5 ;  /* 0x0000000117217824 */ /* 0x000fe200028e060d */
[----:B------:R-:W-:Y:S01]  /*3780*/  BSSY B1, `(.L_x_86) ;  /* 0x0000008000017945 */ /* 0x000fe20003800000 */
[----:B------:R-:W-:Y:S01]  /*3790*/  IMAD R55, R55, R7, R16 ;  /* 0x0000000737377224 */ /* 0x000fe200078e0210 */
[----:B------:R-:W-:Y:S02]  /*37a0*/  IADD3 R16, P6, R24, UR9, RZ ;  /* 0x0000000918107c10 */ /* 0x000fe4000ffde0ff */
[----:B0-----:R-:W-:Y:S02]  /*37b0*/  IADD3 R18, P5, R26, R12, RZ ;  /* 0x0000000c1a127210 */ /* 0x001fe40007fbe0ff */
[----:B------:R0:W-:Y:S01]  /*37c0*/  @P1 STG.E desc[UR14][R32.64], R55 ;  /* 0x0000003720001986 */ /* 0x0001e2000c10190e */
[----:B------:R-:W-:-:S04]  /*37d0*/  IADD3.X R17, R25, UR10, RZ, P6, !PT ;  /* 0x0000000a19117c10 */ /* 0x000fc8000b7fe4ff */
[----:B------:R-:W-:Y:S06]  /*37e0*/  @!P4 BRA `(.L_x_87) ;  /* 0x000000000004c947 */ /* 0x000fec0003800000 */
[----:B------:R3:W5:Y:S02]  /*37f0*/  LDG.E.LTC128B R96, desc[UR14][R16.64] ;  /* 0x0000000e10607981 */ /* 0x000764000c1e1920 */
.L_x_87:
[----:B------:R-:W-:Y:S05]  /*3800*/  BSYNC B1 ;  /* 0x0000000000017941 */ /* 0x000fea0003800000 */
.L_x_86:
[----:B------:R-:W-:Y:S01]  /*3810*/  ISETP.GT.AND P1, PT, R10, 0x41, PT ;  /* 0x000000410a00780c */ /* 0x000fe20003f24270 */
[----:B------:R-:W-:Y:S01]  /*3820*/  IMAD.X R19, R27, 0x1, R11, P5 ;  /* 0x000000011b137824 */ /* 0x000fe200028e060b */
[----:B------:R-:W-:Y:S01]  /*3830*/  BSSY B1, `(.L_x_88) ;  /* 0x000000a000017945 */ /* 0x000fe20003800000 */
[----:B-----5:R-:W-:Y:S01]  /*3840*/  IMAD R15, R96, R9, RZ ;  /* 0x00000009600f7224 */ /* 0x020fe200078e02ff */
[----:B------:R-:W-:Y:S02]  /*3850*/  ISETP.GT.AND P5, PT, R8, RZ, P1 ;  /* 0x000000ff0800720c */ /* 0x000fe40000fa4270 */
[----:B-1----:R-:W-:Y:S01]  /*3860*/  IADD3 R22, P6, R30, R12, RZ ;  /* 0x0000000c1e167210 */ /* 0x002fe20007fde0ff */
[----:B------:R-:W-:-:S05]  /*3870*/  IMAD R15, R56, R7, R15 ;  /* 0x00000007380f7224 */ /* 0x000fca00078e020f */
[----:B------:R1:W-:Y:S01]  /*3880*/  @P4 STG.E desc[UR14][R18.64], R15 ;  /* 0x0000000f12004986 */ /* 0x0003e2000c10190e */
[----:B----4-:R-:W-:-:S04]  /*3890*/  IADD3 R20, P4, R28, UR9, RZ ;  /* 0x000000091c147c10 */ /* 0x010fc8000ff9e0ff */
[----:B------:R-:W-:Y:S01]  /*38a0*/  IADD3.X R21, R29, UR10, RZ, P4, !PT ;  /* 0x0000000a1d157c10 */ /* 0x000fe2000a7fe4ff */
[----:B------:R-:W-:Y:S08]  /*38b0*/  @!P5 BRA `(.L_x_89) ;  /* 0x000000000004d947 */ /* 0x000ff00003800000 */
[----:B------:R4:W5:Y:S02]  /*38c0*/  LDG.E.LTC128B R96, desc[UR14][R20.64] ;  /* 0x0000000e14607981 */ /* 0x000964000c1e1920 */
.L_x_89:
[----:B------:R-:W-:Y:S05]  /*38d0*/  BSYNC B1 ;  /* 0x0000000000017941 */ /* 0x000fea0003800000 */
.L_x_88:
        /* <DEDUP_REMOVED lines=10> */
.L_x_91:
[----:B------:R-:W-:Y:S05]  /*3980*/  BSYNC B1 ;  /* 0x0000000000017941 */ /* 0x000fea0003800000 */
.L_x_90:
        /* <DEDUP_REMOVED lines=13> */
.L_x_93:
[----:B------:R-:W-:Y:S05]  /*3a60*/  BSYNC B1 ;  /* 0x0000000000017941 */ /* 0x000fea0003800000 */
.L_x_92:
        /* <DEDUP_REMOVED lines=11> */
.L_x_95:
[----:B------:R-:W-:Y:S05]  /*3b20*/  BSYNC B1 ;  /* 0x0000000000017941 */ /* 0x000fea0003800000 */
.L_x_94:
        /* <DEDUP_REMOVED lines=12> */
.L_x_97:
[----:B------:R-:W-:Y:S05]  /*3bf0*/  BSYNC B1 ;  /* 0x0000000000017941 */ /* 0x000fea0003800000 */
.L_x_96:
        /* <DEDUP_REMOVED lines=10> */
.L_x_99:
[----:B------:R-:W-:Y:S05]  /*3ca0*/  BSYNC B1 ;  /* 0x0000000000017941 */ /* 0x000fea0003800000 */
.L_x_98:
        /* <DEDUP_REMOVED lines=13> */
.L_x_101:
[----:B------:R-:W-:Y:S05]  /*3d80*/  BSYNC B1 ;  /* 0x0000000000017941 */ /* 0x000fea0003800000 */
.L_x_100:
        /* <DEDUP_REMOVED lines=11> */
.L_x_103:
[----:B------:R-:W-:Y:S05]  /*3e40*/  BSYNC B1 ;  /* 0x0000000000017941 */ /* 0x000fea0003800000 */
.L_x_102:
        /* <DEDUP_REMOVED lines=12> */
.L_x_105:
[----:B------:R-:W-:Y:S05]  /*3f10*/  BSYNC B1 ;  /* 0x0000000000017941 */ /* 0x000fea0003800000 */
.L_x_104:
        /* <DEDUP_REMOVED lines=10> */
.L_x_107:
[----:B------:R-:W-:Y:S05]  /*3fc0*/  BSYNC B1 ;  /* 0x0000000000017941 */ /* 0x000fea0003800000 */
.L_x_106:
[-C--:B-1----:R-:W-:Y:S01]  /*3fd0*/  IADD3 R24, P5, R26, R14.reuse, RZ ;  /* 0x0000000e1a187210 */ /* 0x082fe20007fbe0ff */
        /* <DEDUP_REMOVED lines=12> */
.L_x_109:
[----:B------:R-:W-:Y:S05]  /*40a0*/  BSYNC B1 ;  /* 0x0000000000017941 */ /* 0x000fea0003800000 */
.L_x_108:
[----:B-1---5:R-:W-:Y:S01]  /*40b0*/  IMAD R24, R96, R9, RZ ;  /* 0x0000000960187224 */ /* 0x022fe200078e02ff */
        /* <DEDUP_REMOVED lines=10> */
.L_x_111:
[----:B------:R-:W-:Y:S05]  /*4160*/  BSYNC B1 ;  /* 0x0000000000017941 */ /* 0x000fea0003800000 */
.L_x_110:
        /* <DEDUP_REMOVED lines=12> */
.L_x_113:
[----:B------:R-:W-:Y:S05]  /*4230*/  BSYNC B1 ;  /* 0x0000000000017941 */ /* 0x000fea0003800000 */
.L_x_112:
        /* <DEDUP_REMOVED lines=10> */
.L_x_115:
[----:B------:R-:W-:Y:S05]  /*42e0*/  BSYNC B1 ;  /* 0x0000000000017941 */ /* 0x000fea0003800000 */
.L_x_114:
        /* <DEDUP_REMOVED lines=13> */
.L_x_117:
[----:B------:R-:W-:Y:S05]  /*43c0*/  BSYNC B1 ;  /* 0x0000000000017941 */ /* 0x000fea0003800000 */
.L_x_116:
        /* <DEDUP_REMOVED lines=11> */
.L_x_119:
[----:B------:R-:W-:Y:S05]  /*4480*/  BSYNC B1 ;  /* 0x0000000000017941 */ /* 0x000fea0003800000 */
.L_x_118:
        /* <DEDUP_REMOVED lines=12> */
.L_x_121:
[----:B------:R-:W-:Y:S05]  /*4550*/  BSYNC B1 ;  /* 0x0000000000017941 */ /* 0x000fea0003800000 */
.L_x_120:
        /* <DEDUP_REMOVED lines=10> */
.L_x_123:
[----:B------:R-:W-:Y:S05]  /*4600*/  BSYNC B1 ;  /* 0x0000000000017941 */ /* 0x000fea0003800000 */
.L_x_122:
        /* <DEDUP_REMOVED lines=13> */
.L_x_125:
[----:B------:R-:W-:Y:S05]  /*46e0*/  BSYNC B1 ;  /* 0x0000000000017941 */ /* 0x000fea0003800000 */
.L_x_124:
        /* <DEDUP_REMOVED lines=11> */
.L_x_127:
[----:B------:R-:W-:Y:S05]  /*47a0*/  BSYNC B1 ;  /* 0x0000000000017941 */ /* 0x000fea0003800000 */
.L_x_126:
        /* <DEDUP_REMOVED lines=12> */
.L_x_129:
[----:B------:R-:W-:Y:S05]  /*4870*/  BSYNC B1 ;  /* 0x0000000000017941 */ /* 0x000fea0003800000 */
.L_x_128:
        /* <DEDUP_REMOVED lines=10> */
.L_x_131:
[----:B------:R-:W-:Y:S05]  /*4920*/  BSYNC B1 ;  /* 0x0000000000017941 */ /* 0x000fea0003800000 */
.L_x_130:
        /* <DEDUP_REMOVED lines=13> */
.L_x_133:
[----:B------:R-:W-:Y:S05]  /*4a00*/  BSYNC B1 ;  /* 0x0000000000017941 */ /* 0x000fea0003800000 */
.L_x_132:
        /* <DEDUP_REMOVED lines=11> */
.L_x_135:
[----:B------:R-:W-:Y:S05]  /*4ac0*/  BSYNC B1 ;  /* 0x0000000000017941 */ /* 0x000fea0003800000 */
.L_x_134:
[----:B------:R-:W-:Y:S01]  /*4ad0*/  ISETP.GT.AND P2, PT, R10, 0x71, PT ;  /* 0x000000710a00780c */ /* 0x000fe20003f44270 */
[----:B-----5:R-:W-:Y:S01]  /*4ae0*/  IMAD R15, R96, R9, RZ ;  /* 0x00000009600f7224 */ /* 0x020fe200078e02ff */
[----:B------:R-:W-:Y:S01]  /*4af0*/  BSSY B1, `(.L_x_136) ;  /* 0x000000a000017945 */ /* 0x000fe20003800000 */
[----:B------:R-:W-:Y:S01]  /*4b00*/  IMAD.X R19, R27, 0x1, R11, P5 ;  /* 0x000000011b137824 */ /* 0x000fe200028e060b */
[----:B------:R-:W-:Y:S01]  /*4b10*/  ISETP.GT.AND P1, PT, R8, RZ, P2 ;  /* 0x000000ff0800720c */ /* 0x000fe20001724270 */
[----:B------:R-:W-:Y:S01]  /*4b20*/  IMAD R15, R80, R7, R15 ;  /* 0x00000007500f7224 */ /* 0x000fe200078e020f */
[----:B------:R-:W-:-:S04]  /*4b30*/  IADD3 R22, P5, R30, R12, RZ ;  /* 0x0000000c1e167210 */ /* 0x000fc80007fbe0ff */
[----:B------:R0:W-:Y:S01]  /*4b40*/  @P6 STG.E desc[UR14][R18.64], R15 ;  /* 0x0000000f12006986 */ /* 0x0001e2000c10190e */
[----:B----4-:R-:W-:-:S04]  /*4b50*/  IADD3 R20, P6, R28, UR9, RZ ;  /* 0x000000091c147c10 */ /* 0x010fc8000ffde0ff */
[----:B------:R-:W-:Y:S02]  /*4b60*/  IADD3.X R21, R29, UR10, RZ, P6, !PT ;  /* 0x0000000a1d157c10 */ /* 0x000fe4000b7fe4ff */
[----:B------:R-:W-:Y:S07]  /*4b70*/  @!P1 BRA `(.L_x_137) ;  /* 0x0000000000049947 */ /* 0x000fee0003800000 */
[----:B------:R4:W5:Y:S02]  /*4b80*/  LDG.E.LTC128B R96, desc[UR14][R20.64] ;  /* 0x0000000e14607981 */ /* 0x000964000c1e1920 */
.L_x_137:
[----:B------:R-:W-:Y:S05]  /*4b90*/  BSYNC B1 ;  /* 0x0000000000017941 */ /* 0x000fea0003800000 */
.L_x_136:
        /* <DEDUP_REMOVED lines=10> */
.L_x_139:
[----:B------:R-:W-:Y:S05]  /*4c40*/  BSYNC B1 ;  /* 0x0000000000017941 */ /* 0x000fea0003800000 */
.L_x_138:
        /* <DEDUP_REMOVED lines=13> */
.L_x_141:
[----:B------:R-:W-:Y:S05]  /*4d20*/  BSYNC B1 ;  /* 0x0000000000017941 */ /* 0x000fea0003800000 */
.L_x_140:
[----:B-1---5:R-:W-:Y:S01]  /*4d30*/  IMAD R24, R96, R9, RZ ;  /* 0x0000000960187224 */ /* 0x022fe200078e02ff */
[----:B------:R-:W-:Y:S01]  /*4d40*/  ISETP.GT.AND P6, PT, R8, RZ, P1 ;  /* 0x000000ff0800720c */ /* 0x000fe20000fc4270 */
[----:B------:R-:W-:Y:S01]  /*4d50*/  IMAD.X R33, R31, 0x1, R13, P5 ;  /* 0x000000011f217824 */ /* 0x000fe200028e060d */
[----:B------:R-:W-:Y:S01]  /*4d60*/  BSSY B1, `(.L_x_142) ;  /* 0x0000008000017945 */ /* 0x000fe20003800000 */
[----:B------:R-:W-:Y:S01]  /*4d70*/  IMAD R83, R83, R7, R24 ;  /* 0x0000000753537224 */ /* 0x000fe200078e0218 */
[----:B0-----:R-:W-:-:S04]  /*4d80*/  IADD3 R26, P4, R18, R12, RZ ;  /* 0x0000000c121a7210 */ /* 0x001fc80007f9e0ff */
[----:B------:R0:W-:Y:S05]  /*4d90*/  @P2 STG.E desc[UR14][R32.64], R83 ;  /* 0x0000005320002986 */ /* 0x0001ea000c10190e */
[----:B------:R-:W-:Y:S05]  /*4da0*/  @!P6 BRA `(.L_x_143) ;  /* 0x00000000000ce947 */ /* 0x000fea0003800000 */
[----:B------:R-:W-:-:S04]  /*4db0*/  IADD3 R24, P2, R16, UR9, RZ ;  /* 0x0000000910187c10 */ /* 0x000fc8000ff5e0ff */
[----:B------:R-:W-:-:S05]  /*4dc0*/  IADD3.X R25, R17, UR10, RZ, P2, !PT ;  /* 0x0000000a11197c10 */ /* 0x000fca00097fe4ff */
[----:B------:R1:W5:Y:S04]  /*4dd0*/  LDG.E.LTC128B R96, desc[UR14][R24.64] ;  /* 0x0000000e18607981 */ /* 0x000368000c1e1920 */
.L_x_143:
[----:B------:R-:W-:Y:S05]  /*4de0*/  BSYNC B1 ;  /* 0x0000000000017941 */ /* 0x000fea0003800000 */
.L_x_142:
        /* <DEDUP_REMOVED lines=8> */
[----:B-1----:R-:W-:-:S04]  /*4e70*/  IADD3 R24, P6, R20, UR9, RZ ;  /* 0x0000000914187c10 */ /* 0x002fc8000ffde0ff */
[----:B------:R-:W-:Y:S02]  /*4e80*/  IADD3.X R25, R21, UR10, RZ, P6, !PT ;  /* 0x0000000a15197c10 */ /* 0x000fe4000b7fe4ff */
[----:B------:R-:W-:Y:S07]  /*4e90*/  @!P5 BRA `(.L_x_145) ;  /* 0x000000000004d947 */ /* 0x000fee0003800000 */
[----:B------:R1:W5:Y:S02]  /*4ea0*/  LDG.E.LTC128B R96, desc[UR14][R24.64] ;  /* 0x0000000e18607981 */ /* 0x000364000c1e1920 */
.L_x_145:
[----:B------:R-:W-:Y:S05]  /*4eb0*/  BSYNC B1 ;  /* 0x0000000000017941 */ /* 0x000fea0003800000 */
.L_x_144:
[----:B-----5:R-:W-:Y:S01]  /*4ec0*/  IMAD R12, R96, R9, RZ ;  /* 0x00000009600c7224 */ /* 0x020fe200078e02ff */
[----:B------:R-:W-:Y:S01]  /*4ed0*/  ISETP.GT.AND P1, PT, R8, 0x8, P1 ;  /* 0x000000080800780c */ /* 0x000fe20000f24270 */
[----:B------:R-:W-:Y:S01]  /*4ee0*/  IMAD.X R11, R23, 0x1, R11, P4 ;  /* 0x00000001170b7824 */ /* 0x000fe200020e060b */
[----:B---3--:R-:W-:Y:S01]  /*4ef0*/  IADD3 R16, P4, R16, UR7, RZ ;  /* 0x0000000710107c10 */ /* 0x008fe2000ff9e0ff */
[----:B------:R-:W-:Y:S01]  /*4f00*/  IMAD R85, R85, R7, R12 ;  /* 0x0000000755557224 */ /* 0x000fe200078e020c */
[----:B------:R-:W-:Y:S01]  /*4f10*/  BSSY B1, `(.L_x_146) ;  /* 0x0000006000017945 */ /* 0x000fe20003800000 */
[----:B-1----:R-:W-:Y:S02]  /*4f20*/  IADD3 R24, P6, R18, R14, RZ ;  /* 0x0000000e12187210 */ /* 0x002fe40007fde0ff */
[----:B------:R-:W-:Y:S01]  /*4f30*/  IADD3.X R17, R17, UR8, RZ, P4, !PT ;  /* 0x0000000811117c10 */ /* 0x000fe2000a7fe4ff */
[----:B------:R1:W-:Y:S05]  /*4f40*/  @P5 STG.E desc[UR14][R10.64], R85 ;  /* 0x000000550a005986 */ /* 0x0003ea000c10190e */
[----:B------:R-:W-:Y:S05]  /*4f50*/  @!P1 BRA `(.L_x_147) ;  /* 0x0000000000049947 */ /* 0x000fea0003800000 */
[----:B------:R3:W5:Y:S02]  /*4f60*/  LDG.E.LTC128B R96, desc[UR14][R16.64] ;  /* 0x0000000e10607981 */ /* 0x000764000c1e1920 */
.L_x_147:
[----:B------:R-:W-:Y:S05]  /*4f70*/  BSYNC B1 ;  /* 0x0000000000017941 */ /* 0x000fea0003800000 */
.L_x_146:
[----:B------:R-:W-:Y:S01]  /*4f80*/  ISETP.GT.AND P2, PT, R8, 0x8, P2 ;  /* 0x000000080800780c */ /* 0x000fe20001744270 */
[----:B-1---5:R-:W-:Y:S01]  /*4f90*/  IMAD R10, R96, R9, RZ ;  /* 0x00000009600a7224 */ /* 0x022fe200078e02ff */
[----:B------:R-:W-:Y:S01]  /*4fa0*/  BSSY B1, `(.L_x_148) ;  /* 0x0000008000017945 */ /* 0x000fe20003800000 */
[----:B------:R-:W-:Y:S02]  /*4fb0*/  IMAD.X R25, R19, 0x1, R13, P6 ;  /* 0x0000000113197824 */ /* 0x000fe400030e060d */
[----:B0-----:R-:W-:-:S05]  /*4fc0*/  IMAD R15, R86, R7, R10 ;  /* 0x00000007560f7224 */ /* 0x001fca00078e020a */
[----:B------:R0:W-:Y:S01]  /*4fd0*/  @P1 STG.E desc[UR14][R24.64], R15 ;  /* 0x0000000f18001986 */ /* 0x0001e2000c10190e */
[----:B------:R-:W-:-:S04]  /*4fe0*/  IADD3 R10, P1, R20, UR7, RZ ;  /* 0x00000007140a7c10 */ /* 0x000fc8000ff3e0ff */
[----:B------:R-:W-:Y:S01]  /*4ff0*/  IADD3.X R11, R21, UR8, RZ, P1, !PT ;  /* 0x00000008150b7c10 */ /* 0x000fe20008ffe4ff */
[----:B------:R-:W-:Y:S08]  /*5000*/  @!P2 BRA `(.L_x_149) ;  /* 0x000000000004a947 */ /* 0x000ff00003800000 */
[----:B------:R1:W5:Y:S02]  /*5010*/  LDG.E.LTC128B R96, desc[UR14][R10.64] ;  /* 0x0000000e0a607981 */ /* 0x000364000c1e1920 */
.L_x_149:
[----:B------:R-:W-:Y:S05]  /*5020*/  BSYNC B1 ;  /* 0x0000000000017941 */ /* 0x000fea0003800000 */
.L_x_148:
[----:B------:R-:W-:Y:S05]  /*5030*/  @!P2 BRA `(.L_x_150) ;  /* 0x000000140094a947 */ /* 0x000fea0003800000 */
[----:B------:R-:W-:Y:S01]  /*5040*/  IADD3 R14, P1, R22, R14, RZ ;  /* 0x0000000e160e7210 */ /* 0x000fe20007f3e0ff */
[----:B-----5:R-:W-:-:S04]  /*5050*/  IMAD R96, R96, R9, RZ ;  /* 0x0000000960607224 */ /* 0x020fc800078e02ff */
[----:B0-----:R-:W-:Y:S02]  /*5060*/  IMAD.X R15, R23, 0x1, R13, P1 ;  /* 0x00000001170f7824 */ /* 0x001fe400008e060d */
[----:B------:R-:W-:-:S05]  /*5070*/  IMAD R87, R87, R7, R96 ;  /* 0x0000000757577224 */ /* 0x000fca00078e0260 */
[----:B------:R0:W-:Y:S01]  /*5080*/  STG.E desc[UR14][R14.64], R87 ;  /* 0x000000570e007986 */ /* 0x0001e2000c10190e */
[----:B------:R-:W-:Y:S05]  /*5090*/  BRA `(.L_x_150) ;  /* 0x00000014007c7947 */ /* 0x000fea0003800000 */
.L_x_27:
[----:B------:R-:W-:Y:S01]  /*50a0*/  ISETP.GT.AND P4, PT, R10, 0x1, PT ;  /* 0x000000010a00780c */ /* 0x000fe20003f84270 */
[----:B------:R-:W-:Y:S01]  /*50b0*/  ULDC.64 UR8, c[0x0][0x6c0] ;  /* 0x0001b00000087ab9 */ /* 0x000fe20000000a00 */
[-C--:B--2---:R-:W-:Y:S01]  /*50c0*/  IMAD R13, R24, R7.reuse, RZ ;  /* 0x00000007180d7224 */ /* 0x084fe200078e02ff */
[----:B------:R-:W-:Y:S01]  /*50d0*/  LEA R16, P6, R88, UR8, 0x2 ;  /* 0x0000000858107c11 */ /* 0x000fe2000f8c10ff */
[-C--:B------:R-:W-:Y:S01]  /*50e0*/  IMAD R25, R25, R7.reuse, RZ ;  /* 0x0000000719197224 */ /* 0x080fe200078e02ff */
[----:B------:R-:W-:Y:S01]  /*50f0*/  ISETP.GT.AND P2, PT, R8, RZ, P4 ;  /* 0x000000ff0800720c */ /* 0x000fe20002744270 */
[----:B------:R-:W-:Y:S01]  /*5100*/  IMAD.SHL.U32 R12, R98, 0x20, RZ ;  /* 0x00000020620c7824 */ /* 0x000fe200078e00ff */
[----:B------:R-:W-:Y:S01]  /*5110*/  LEA.HI.X R17, R88, UR9, R21, 0x2, P6 ;  /* 0x0000000958117c11 */ /* 0x000fe2000b0f1415 */
[-C--:B------:R-:W-:Y:S01]  /*5120*/  IMAD R15, R26, R7.reuse, RZ ;  /* 0x000000071a0f7224 */ /* 0x080fe200078e02ff */
[----:B------:R-:W-:Y:S01]  /*5130*/  LEA R18, P6, R98, R16, 0x2 ;  /* 0x0000001062127211 */ /* 0x000fe200078c10ff */
[----:B------:R-:W-:Y:S01]  /*5140*/  IMAD R27, R27, R7, RZ ;  /* 0x000000071b1b7224 */ /* 0x000fe200078e02ff */
[----:B------:R-:W-:Y:S01]  /*5150*/  ISETP.GT.AND P1, PT, R8, 0x8, P1 ;  /* 0x000000080800780c */ /* 0x000fe20000f24270 */
[----:B------:R-:W-:Y:S01]  /*5160*/  @P5 STG.E desc[UR14][R16.64], R13 ;  /* 0x0000000d10005986 */ /* 0x000fe2000c10190e */
[--C-:B------:R-:W-:Y:S01]  /*5170*/  LEA.HI.X R19, R98, R17, R99.reuse, 0x2, P6 ;  /* 0x0000001162137211 */ /* 0x100fe200030f1463 */
[-C--:B------:R-:W-:Y:S01]  /*5180*/  IMAD R29, R29, R7.reuse, RZ ;  /* 0x000000071d1d7224 */ /* 0x080fe200078e02ff */
[----:B------:R-:W-:Y:S01]  /*5190*/  ISETP.GT.AND P4, PT, R8, 0x8, P4 ;  /* 0x000000080800780c */ /* 0x000fe20002784270 */
[-C--:B------:R-:W-:Y:S01]  /*51a0*/  IMAD R31, R31, R7.reuse, RZ ;  /* 0x000000071f1f7224 */ /* 0x080fe200078e02ff */
[----:B------:R-:W-:Y:S01]  /*51b0*/  SHF.L.U64.HI R11, R98, 0x5, R99 ;  /* 0x00000005620b7819 */ /* 0x000fe20000010263 */
[----:B------:R0:W-:Y:S01]  /*51c0*/  @P2 STG.E desc[UR14][R18.64], R25 ;  /* 0x0000001912002986 */ /* 0x0001e2000c10190e */
[----:B------:R-:W-:Y:S01]  /*51d0*/  ISETP.GT.AND P2, PT, R10, 0x8, PT ;  /* 0x000000080a00780c */ /* 0x000fe20003f44270 */
[-C--:B------:R-:W-:Y:S01]  /*51e0*/  IMAD R33, R33, R7.reuse, RZ ;  /* 0x0000000721217224 */ /* 0x080fe200078e02ff */
[-C--:B------:R-:W-:Y:S01]  /*51f0*/  IADD3 R20, P5, R16, R12.reuse, RZ ;  /* 0x0000000c10147210 */ /* 0x080fe20007fbe0ff */
[-C--:B------:R-:W-:Y:S01]  /*5200*/  IMAD R35, R35, R7.reuse, RZ ;  /* 0x0000000723237224 */ /* 0x080fe200078e02ff */
[----:B------:R-:W-:Y:S01]  /*5210*/  ISETP.GT.AND P6, PT, R8, RZ, P2 ;  /* 0x000000ff0800720c */ /* 0x000fe200017c4270 */
[----:B------:R1:W-:Y:S01]  /*5220*/  @P1 STG.E desc[UR14][R16.64+0x20], R15 ;  /* 0x0000200f10001986 */ /* 0x0003e2000c10190e */
[----:B------:R-:W-:Y:S01]  /*5230*/  ISETP.GT.AND P1, PT, R10, 0x9, PT ;  /* 0x000000090a00780c */ /* 0x000fe20003f24270 */
[--C-:B------:R-:W-:Y:S01]  /*5240*/  IMAD.X R21, R17, 0x1, R11.reuse, P5 ;  /* 0x0000000111157824 */ /* 0x100fe200028e060b */
[----:B------:R-:W-:Y:S01]  /*5250*/  IADD3 R22, P5, R18, R12, RZ ;  /* 0x0000000c12167210 */ /* 0x000fe20007fbe0ff */
[----:B------:R2:W-:Y:S01]  /*5260*/  @P4 STG.E desc[UR14][R18.64+0x20], R27 ;  /* 0x0000201b12004986 */ /* 0x0005e2000c10190e */
[----:B------:R-:W-:Y:S01]  /*5270*/  ISETP.GT.AND P4, PT, R8, RZ, P1 ;  /* 0x000000ff0800720c */ /* 0x000fe20000f84270 */
[-C--:B0-----:R-:W-:Y:S01]  /*5280*/  IMAD R25, R28, R7.reuse, RZ ;  /* 0x000000071c197224 */ /* 0x081fe200078e02ff */
[C---:B------:R-:W-:Y:S01]  /*5290*/  ISETP.GT.AND P2, PT, R8.reuse, 0x8, P2 ;  /* 0x000000080800780c */ /* 0x040fe20001744270 */
[----:B------:R-:W-:Y:S01]  /*52a0*/  IMAD.X R23, R19, 0x1, R11, P5 ;  /* 0x0000000113177824 */ /* 0x000fe200028e060b */
[----:B------:R-:W-:Y:S01]  /*52b0*/  ISETP.GT.AND P1, PT, R8, 0x8, P1 ;  /* 0x000000080800780c */ /* 0x000fe20000f24270 */
[----:B------:R-:W-:-:S02]  /*52c0*/  IMAD R37, R37, R7, RZ ;  /* 0x0000000725257224 */ /* 0x000fc400078e02ff */
[----:B------:R0:W-:Y:S01]  /*52d0*/  @P6 STG.E desc[UR14][R20.64], R25 ;  /* 0x0000001914006986 */ /* 0x0001e2000c10190e */
[----:B------:R-:W-:Y:S01]  /*52e0*/  IADD3 R14, P6, R12, 0x20, RZ ;  /* 0x000000200c0e7810 */ /* 0x000fe20007fde0ff */
[-C--:B-1----:R-:W-:Y:S02]  /*52f0*/  IMAD R15, R30, R7.reuse, RZ ;  /* 0x000000071e0f7224 */ /* 0x082fe400078e02ff */
[-C--:B------:R-:W-:Y:S01]  /*5300*/  IMAD R39, R39, R7.reuse, RZ ;  /* 0x0000000727277224 */ /* 0x080fe200078e02ff */
[----:B------:R-:W-:Y:S01]  /*5310*/  IADD3 R16, P5, R16, R14, RZ ;  /* 0x0000000e10107210 */ /* 0x000fe20007fbe0ff */
[----:B------:R-:W-:Y:S01]  /*5320*/  IMAD.X R13, RZ, RZ, R11, P6 ;  /* 0x000000ffff0d7224 */ /* 0x000fe200030e060b */
[----:B------:R1:W-:Y:S01]  /*5330*/  @P4 STG.E desc[UR14][R22.64], R29 ;  /* 0x0000001d16004986 */ /* 0x0003e2000c10190e */
[----:B------:R-:W-:Y:S01]  /*5340*/  ISETP.GT.AND P4, PT, R10, 0x10, PT ;  /* 0x000000100a00780c */ /* 0x000fe20003f84270 */
[-C--:B------:R-:W-:Y:S01]  /*5350*/  IMAD R41, R41, R7.reuse, RZ ;  /* 0x0000000729297224 */ /* 0x080fe200078e02ff */
[----:B------:R-:W-:Y:S01]  /*5360*/  IADD3 R24, P6, R20, R12, RZ ;  /* 0x0000000c14187210 */ /* 0x000fe20007fde0ff */
[----:B------:R-:W-:Y:S01]  /*5370*/  IMAD.X R17, R17, 0x1, R13, P5 ;  /* 0x0000000111117824 */ /* 0x000fe200028e060d */
[----:B--2---:R-:W-:Y:S01]  /*5380*/  IADD3 R18, P5, R18, R14, RZ ;  /* 0x0000000e12127210 */ /* 0x004fe20007fbe0ff */
[----:B------:R-:W-:-:S02]  /*5390*/  IMAD R43, R43, R7, RZ ;  /* 0x000000072b2b7224 */ /* 0x000fc400078e02ff */
[----:B0-----:R-:W-:Y:S01]  /*53a0*/  IMAD.X R25, R21, 0x1, R11, P6 ;  /* 0x0000000115197824 */ /* 0x001fe200030e060b */
[----:B------:R0:W-:Y:S01]  /*53b0*/  @P2 STG.E desc[UR14][R16.64], R15 ;  /* 0x0000000f10002986 */ /* 0x0001e2000c10190e */
[----:B------:R-:W-:Y:S01]  /*53c0*/  IMAD.X R19, R19, 0x1, R13, P5 ;  /* 0x0000000113137824 */ /* 0x000fe200028e060d */
[----:B------:R-:W-:Y:S01]  /*53d0*/  ISETP.GT.AND P5, PT, R8, RZ, P4 ;  /* 0x000000ff0800720c */ /* 0x000fe200027a4270 */
[-C--:B-1----:R-:W-:Y:S01]  /*53e0*/  IMAD R29, R32, R7.reuse, RZ ;  /* 0x00000007201d7224 */ /* 0x082fe200078e02ff */
[----:B------:R-:W-:Y:S01]  /*53f0*/  ISETP.GT.AND P2, PT, R10, 0x11, PT ;  /* 0x000000110a00780c */ /* 0x000fe20003f44270 */
[-C--:B------:R-:W-:Y:S01]  /*5400*/  IMAD R45, R45, R7.reuse, RZ ;  /* 0x000000072d2d7224 */ /* 0x080fe200078e02ff */
[----:B------:R1:W-:Y:S01]  /*5410*/  @P1 STG.E desc[UR14][R18.64], R31 ;  /* 0x0000001f12001986 */ /* 0x0003e2000c10190e */
[----:B------:R-:W-:Y:S01]  /*5420*/  IADD3 R26, P6, R22, R12, RZ ;  /* 0x0000000c161a7210 */ /* 0x000fe20007fde0ff */
[-C--:B------:R-:W-:Y:S01]  /*5430*/  IMAD R47, R47, R7.reuse, RZ ;  /* 0x000000072f2f7224 */ /* 0x080fe200078e02ff */
[C---:B------:R-:W-:Y:S01]  /*5440*/  ISETP.GT.AND P1, PT, R8.reuse, RZ, P2 ;  /* 0x000000ff0800720c */ /* 0x040fe20001724270 */
[-C--:B------:R-:W-:Y:S01]  /*5450*/  IMAD R49, R49, R7.reuse, RZ ;  /* 0x0000000731317224 */ /* 0x080fe200078e02ff */
[C---:B------:R-:W-:Y:S01]  /*5460*/  ISETP.GT.AND P4, PT, R8.reuse, 0x8, P4 ;  /* 0x000000080800780c */ /* 0x040fe20002784270 */
[----:B------:R-:W-:Y:S01]  /*5470*/  IMAD.X R27, R23, 0x1, R11, P6 ;  /* 0x00000001171b7824 */ /* 0x000fe200030e060b */
[----:B------:R-:W-:Y:S01]  /*5480*/  ISETP.GT.AND P2, PT, R8, 0x8, P2 ;  /* 0x000000080800780c */ /* 0x000fe20001744270 */
[-C--:B0-----:R-:W-:Y:S01]  /*5490*/  IMAD R15, R34, R7.reuse, RZ ;  /* 0x00000007220f7224 */ /* 0x081fe200078e02ff */
[----:B------:R0:W-:Y:S01]  /*54a0*/  @P5 STG.E desc[UR14][R24.64], R29 ;  /* 0x0000001d18005986 */ /* 0x0001e2000c10190e */
[----:B------:R-:W-:Y:S01]  /*54b0*/  IADD3 R16, P5, R20, R14, RZ ;  /* 0x0000000e14107210 */ /* 0x000fe20007fbe0ff */
[-C--:B------:R-:W-:Y:S01]  /*54c0*/  IMAD R51, R51, R7.reuse, RZ ;  /* 0x0000000733337224 */ /* 0x080fe200078e02ff */
[----:B------:R-:W-:Y:S01]  /*54d0*/  IADD3 R20, P6, R24, R12, RZ ;  /* 0x0000000c18147210 */ /* 0x000fe20007fde0ff */
[----:B------:R-:W-:-:S02]  /*54e0*/  IMAD R53, R53, R7, RZ ;  /* 0x0000000735357224 */ /* 0x000fc400078e02ff */
[----:B------:R-:W-:Y:S01]  /*54f0*/  IMAD.X R17, R21, 0x1, R13, P5 ;  /* 0x0000000115117824 */ /* 0x000fe200028e060d */
[----:B-1----:R-:W-:Y:S01]  /*5500*/  IADD3 R18, P5, R22, R14, RZ ;  /* 0x0000000e16127210 */ /* 0x002fe20007fbe0ff */
[----:B------:R-:W-:Y:S01]  /*5510*/  @P1 STG.E desc[UR14][R26.64], R33 ;  /* 0x000000211a001986 */ /* 0x000fe2000c10190e */
[----:B------:R-:W-:Y:S01]  /*5520*/  ISETP.GT.AND P1, PT, R10, 0x18, PT ;  /* 0x000000180a00780c */ /* 0x000fe20003f24270 */
[----:B------:R-:W-:Y:S01]  /*5530*/  IMAD.X R21, R25, 0x1, R11, P6 ;  /* 0x0000000119157824 */ /* 0x000fe200030e060b */
[----:B------:R-:W-:Y:S01]  /*5540*/  IADD3 R22, P6, R26, R12, RZ ;  /* 0x0000000c1a167210 */ /* 0x000fe20007fde0ff */
[----:B------:R-:W-:Y:S01]  /*5550*/  IMAD.X R19, R23, 0x1, R13, P5 ;  /* 0x0000000117137824 */ /* 0x000fe200028e060d */
[----:B------:R-:W-:Y:S01]  /*5560*/  ISETP.GT.AND P5, PT, R8, RZ, P1 ;  /* 0x000000ff0800720c */ /* 0x000fe20000fa4270 */
[----:B------:R1:W-:Y:S01]  /*5570*/  @P4 STG.E desc[UR14][R16.64], R15 ;  /* 0x0000000f10004986 */ /* 0x0003e2000c10190e */
[----:B------:R-:W-:Y:S01]  /*5580*/  ISETP.GT.AND P4, PT, R10, 0x19, PT ;  /* 0x000000190a00780c */ /* 0x000fe20003f84270 */
[-C--:B0-----:R-:W-:Y:S01]  /*5590*/  IMAD R29, R36, R7.reuse, RZ ;  /* 0x00000007241d7224 */ /* 0x081fe200078e02ff */
[C---:B------:R-:W-:Y:S01]  /*55a0*/  ISETP.GT.AND P1, PT, R8.reuse, 0x8, P1 ;  /* 0x000000080800780c */ /* 0x040fe20000f24270 */
[----:B------:R0:W-:Y:S01]  /*55b0*/  @P2 STG.E desc[UR14][R18.64], R35 ;  /* 0x0000002312002986 */ /* 0x0001e2000c10190e */
[C---:B------:R-:W-:Y:S01]  /*55c0*/  ISETP.GT.AND P2, PT, R8.reuse, RZ, P4 ;  /* 0x000000ff0800720c */ /* 0x040fe20002744270 */
[----:B------:R-:W-:Y:S01]  /*55d0*/  IMAD.X R23, R27, 0x1, R11, P6 ;  /* 0x000000011b177824 */ /* 0x000fe200030e060b */
[----:B------:R-:W-:Y:S01]  /*55e0*/  ISETP.GT.AND P4, PT, R8, 0x8, P4 ;  /* 0x000000080800780c */ /* 0x000fe20002784270 */
[----:B------:R-:W-:-:S02]  /*55f0*/  IMAD R55, R55, R7, RZ ;  /* 0x0000000737377224 */ /* 0x000fc400078e02ff */
[-C--:B------:R-:W-:Y:S02]  /*5600*/  IMAD R57, R57, R7.reuse, RZ ;  /* 0x0000000739397224 */ /* 0x080fe400078e02ff */
[----:B------:R2:W-:Y:S01]  /*5610*/  @P5 STG.E desc[UR14][R20.64], R29 ;  /* 0x0000001d14005986 */ /* 0x0005e2000c10190e */
[----:B-1----:R-:W-:Y:S01]  /*5620*/  IADD3 R16, P5, R24, R14, RZ ;  /* 0x0000000e18107210 */ /* 0x002fe20007fbe0ff */
[-C--:B------:R-:W-:Y:S01]  /*5630*/  IMAD R15, R38, R7.reuse, RZ ;  /* 0x00000007260f7224 */ /* 0x080fe200078e02ff */
[----:B------:R-:W-:Y:S01]  /*5640*/  IADD3 R24, P6, R20, R12, RZ ;  /* 0x0000000c14187210 */ /* 0x000fe20007fde0ff */
[-C--:B------:R-:W-:Y:S02]  /*5650*/  IMAD R59, R59, R7.reuse, RZ ;  /* 0x000000073b3b7224 */ /* 0x080fe400078e02ff */
[----:B------:R-:W-:Y:S01]  /*5660*/  IMAD.X R17, R25, 0x1, R13, P5 ;  /* 0x0000000119117824 */ /* 0x000fe200028e060d */
[----:B0-----:R-:W-:Y:S01]  /*5670*/  IADD3 R18, P5, R26, R14, RZ ;  /* 0x0000000e1a127210 */ /* 0x001fe20007fbe0ff */
        /* <DEDUP_REMOVED lines=8> */
[-C--:B--2---:R-:W-:Y:S01]  /*5700*/  IMAD R29, R40, R7.reuse, RZ ;  /* 0x00000007281d7224 */ /* 0x084fe200078e02ff */
        /* <DEDUP_REMOVED lines=8> */
[----:B0-----:R-:W-:Y:S01]  /*5790*/  IADD3 R16, P5, R20, R14, RZ ;  /* 0x0000000e14107210 */ /* 0x001fe20007fbe0ff */
[-C--:B------:R-:W-:Y:S01]  /*57a0*/  IMAD R15, R42, R7.reuse, RZ ;  /* 0x000000072a0f7224 */ /* 0x080fe200078e02ff */
[----:B------:R-:W-:Y:S01]  /*57b0*/  IADD3 R20, P6, R24, R12, RZ ;  /* 0x0000000c18147210 */ /* 0x000fe20007fde0ff */
[-C--:B------:R-:W-:Y:S02]  /*57c0*/  IMAD R65, R65, R7.reuse, RZ ;  /* 0x0000000741417224 */ /* 0x080fe400078e02ff */
        /* <DEDUP_REMOVED lines=89> */
[----:B------:R-:W-:Y:S01]  /*5d60*/  IMAD R15, R58, R7, RZ ;  /* 0x000000073a0f7224 */ /* 0x000fe200078e02ff */
[----:B------:R-:W-:-:S03]  /*5d70*/  IADD3 R20, P6, R24, R12, RZ ;  /* 0x0000000c18147210 */ /* 0x000fc60007fde0ff */
        /* <DEDUP_REMOVED lines=10> */
[----:B--2---:R-:W-:Y:S01]  /*5e20*/  IMAD R29, R60, R7, RZ ;  /* 0x000000073c1d7224 */ /* 0x004fe200078e02ff */
[C---:B------:R-:W-:Y:S01]  /*5e30*/  ISETP.GT.AND P1, PT, R8.reuse, 0x8, P1 ;  /* 0x000000080800780c */ /* 0x040fe20000f24270 */
[----:B------:R1:W-:Y:S01]  /*5e40*/  @P2 STG.E desc[UR14][R18.64], R59 ;  /* 0x0000003b12002986 */ /* 0x0003e2000c10190e */
[C---:B------:R-:W-:Y:S01]  /*5e50*/  ISETP.GT.AND P2, PT, R8.reuse, RZ, P4 ;  /* 0x000000ff0800720c */ /* 0x040fe20002744270 */
[----:B------:R-:W-:Y:S01]  /*5e60*/  IMAD.X R23, R27, 0x1, R11, P6 ;  /* 0x000000011b177824 */ /* 0x000fe200030e060b */
[----:B------:R-:W-:-:S05]  /*5e70*/  ISETP.GT.AND P4, PT, R8, 0x8, P4 ;  /* 0x000000080800780c */ /* 0x000fca0002784270 */
        /* <DEDUP_REMOVED lines=100> */
[----:B------:R-:W-:Y:S01]  /*64c0*/  @P5 STG.E desc[UR14][R24.64], R29 ;  /* 0x0000001d18005986 */ /* 0x000fe2000c10190e */
[-C--:B0-----:R-:W-:Y:S01]  /*64d0*/  IADD3 R16, P5, R20, R14.reuse, RZ ;  /* 0x0000000e14107210 */ /* 0x081fe20007fbe0ff */
[----:B------:R-:W-:Y:S01]  /*64e0*/  IMAD R15, R82, R7, RZ ;  /* 0x00000007520f7224 */ /* 0x000fe200078e02ff */
[----:B-1----:R-:W-:-:S03]  /*64f0*/  IADD3 R18, P6, R22, R14, RZ ;  /* 0x0000000e16127210 */ /* 0x002fc60007fde0ff */
[--C-:B------:R-:W-:Y:S01]  /*6500*/  IMAD.X R17, R21, 0x1, R13.reuse, P5 ;  /* 0x0000000115117824 */ /* 0x100fe200028e060d */
[----:B------:R-:W-:Y:S01]  /*6510*/  @P1 STG.E desc[UR14][R26.64], R81 ;  /* 0x000000511a001986 */ /* 0x000fe2000c10190e */
[----:B------:R-:W-:Y:S01]  /*6520*/  ISETP.GT.AND P1, PT, R10, 0x78, PT ;  /* 0x000000780a00780c */ /* 0x000fe20003f24270 */
[--C-:B------:R-:W-:Y:S01]  /*6530*/  IMAD.X R19, R23, 0x1, R13.reuse, P6 ;  /* 0x0000000117137824 */ /* 0x100fe200030e060d */
[C---:B------:R-:W-:Y:S01]  /*6540*/  IADD3 R22, P6, R24.reuse, R14, RZ ;  /* 0x0000000e18167210 */ /* 0x040fe20007fde0ff */
[----:B------:R0:W-:Y:S01]  /*6550*/  @P4 STG.E desc[UR14][R16.64], R15 ;  /* 0x0000000f10004986 */ /* 0x0001e2000c10190e */
[-C--:B------:R-:W-:Y:S02]  /*6560*/  IADD3 R20, P4, R24, R12.reuse, RZ ;  /* 0x0000000c18147210 */ /* 0x080fe40007f9e0ff */
[----:B------:R-:W-:Y:S01]  /*6570*/  ISETP.GT.AND P5, PT, R10, 0x79, PT ;  /* 0x000000790a00780c */ /* 0x000fe20003fa4270 */
[----:B------:R1:W-:Y:S01]  /*6580*/  @P2 STG.E desc[UR14][R18.64], R83 ;  /* 0x0000005312002986 */ /* 0x0003e2000c10190e */
[C---:B------:R-:W-:Y:S01]  /*6590*/  IMAD.X R23, R25.reuse, 0x1, R13, P6 ;  /* 0x0000000119177824 */ /* 0x040fe200030e060d */
[----:B------:R-:W-:Y:S01]  /*65a0*/  ISETP.GT.AND P2, PT, R8, RZ, P1 ;  /* 0x000000ff0800720c */ /* 0x000fe20000f44270 */
[----:B------:R-:W-:Y:S01]  /*65b0*/  IMAD.X R21, R25, 0x1, R11, P4 ;  /* 0x0000000119157824 */ /* 0x000fe200020e060b */
[----:B------:R-:W-:-:S02]  /*65c0*/  IADD3 R10, P6, R26, R12, RZ ;  /* 0x0000000c1a0a7210 */ /* 0x000fc40007fde0ff */
[C---:B------:R-:W-:Y:S02]  /*65d0*/  ISETP.GT.AND P4, PT, R8.reuse, RZ, P5 ;  /* 0x000000ff0800720c */ /* 0x040fe40002f84270 */
[C---:B------:R-:W-:Y:S01]  /*65e0*/  ISETP.GT.AND P1, PT, R8.reuse, 0x8, P1 ;  /* 0x000000080800780c */ /* 0x040fe20000f24270 */
[----:B------:R-:W-:Y:S01]  /*65f0*/  IMAD.X R11, R27, 0x1, R11, P6 ;  /* 0x000000011b0b7824 */ /* 0x000fe200030e060b */
[----:B------:R-:W-:Y:S01]  /*6600*/  ISETP.GT.AND P5, PT, R8, 0x8, P5 ;  /* 0x000000080800780c */ /* 0x000fe20002fa4270 */
[-C--:B0-----:R-:W-:Y:S01]  /*6610*/  IMAD R17, R84, R7.reuse, RZ ;  /* 0x0000000754117224 */ /* 0x081fe200078e02ff */
[----:B------:R-:W-:Y:S01]  /*6620*/  IADD3 R14, P6, R26, R14, RZ ;  /* 0x0000000e1a0e7210 */ /* 0x000fe20007fde0ff */
[----:B-1----:R-:W-:-:S03]  /*6630*/  IMAD R19, R86, R7, RZ ;  /* 0x0000000756137224 */ /* 0x002fc600078e02ff */
[----:B------:R0:W-:Y:S01]  /*6640*/  @P2 STG.E desc[UR14][R20.64], R17 ;  /* 0x0000001114002986 */ /* 0x0001e2000c10190e */
[----:B------:R-:W-:-:S03]  /*6650*/  IMAD.X R15, R27, 0x1, R13, P6 ;  /* 0x000000011b0f7824 */ /* 0x000fc600030e060d */
[----:B------:R0:W-:Y:S04]  /*6660*/  @P4 STG.E desc[UR14][R10.64], R85 ;  /* 0x000000550a004986 */ /* 0x0001e8000c10190e */
[----:B------:R0:W-:Y:S04]  /*6670*/  @P1 STG.E desc[UR14][R22.64], R19 ;  /* 0x0000001316001986 */ /* 0x0001e8000c10190e */
[----:B------:R0:W-:Y:S02]  /*6680*/  @P5 STG.E desc[UR14][R14.64], R87 ;  /* 0x000000570e005986 */ /* 0x0001e4000c10190e */
.L_x_150:
[----:B------:R-:W-:Y:S05]  /*6690*/  BSYNC B0 ;  /* 0x0000000000007941 */ /* 0x000fea0003800000 */
.L_x_26:
[----:B------:R-:W-:Y:S01]  /*66a0*/  ULDC UR8, c[0x0][0xc] ;  /* 0x0000030000087ab9 */ /* 0x000fe20000000800 */
[----:B------:R-:W-:Y:S01]  /*66b0*/  ULDC UR9, c[0x0][0x10] ;  /* 0x0000040000097ab9 */ /* 0x000fe20000000800 */
[----:B01----:R-:W0:Y:S01]  /*66c0*/  LDC R11, c[0x0][0x14] ;  /* 0x00000500ff0b7b82 */ /* 0x003e220000000800 */
[----:B------:R-:W-:Y:S01]  /*66d0*/  UIMAD.WIDE.U32 UR8, UR8, UR9, URZ ;  /* 0x00000009080872a5 */ /* 0x000fe2000f8e003f */
[----:B------:R-:W-:Y:S01]  /*66e0*/  PRMT R8, RZ, 0x7610, R8 ;  /* 0x00007610ff087816 */ /* 0x000fe20000000008 */
[----:B------:R-:W-:Y:S02]  /*66f0*/  IMAD.MOV.U32 R14, RZ, RZ, -0x1 ;  /* 0xffffffffff0e7424 */ /* 0x000fe400078e00ff */
[----:B---3--:R-:W-:Y:S02]  /*6700*/  IMAD.MOV.U32 R16, RZ, RZ, -0x1 ;  /* 0xffffffffff107424 */ /* 0x008fe400078e00ff */
[----:B0-----:R-:W-:-:S04]  /*6710*/  IMAD.WIDE.U32 R2, R11, UR8, R2 ;  /* 0x000000080b027c25 */ /* 0x001fc8000f8e0002 */
[----:B------:R-:W-:Y:S01]  /*6720*/  IMAD R11, R11, UR9, RZ ;  /* 0x000000090b0b7c24 */ /* 0x000fe2000f8e02ff */
[----:B------:R-:W-:Y:S02]  /*6730*/  ULDC.64 UR8, c[0x0][0x750] ;  /* 0x0001d40000087ab9 */ /* 0x000fe40000000a00 */
[----:B------:R-:W-:Y:S01]  /*6740*/  ISETP.GE.U32.AND P1, PT, R2, UR8, PT ;  /* 0x0000000802007c0c */ /* 0x000fe2000bf26070 */
[----:B------:R-:W-:Y:S02]  /*6750*/  IMAD.IADD R3, R3, 0x1, R11 ;  /* 0x0000000103037824 */ /* 0x000fe400078e020b */
[----:B------:R-:W-:-:S03]  /*6760*/  IMAD.MOV.U32 R11, RZ, RZ, -0x1 ;  /* 0xffffffffff0b7424 */ /* 0x000fc600078e00ff */
[----:B------:R-:W-:-:S13]  /*6770*/  ISETP.GE.U32.AND.EX P1, PT, R3, UR9, PT, P1 ;  /* 0x0000000903007c0c */ /* 0x000fda000bf26110 */
[----:B------:R-:W-:Y:S05]  /*6780*/  @P1 BRA `(.L_x_151) ;  /* 0x0000000400641947 */ /* 0x000fea0003800000 */
[----:B------:R-:W0:Y:S01]  /*6790*/  S2R R18, SR_CTAID.X ;  /* 0x0000000000127919 */ /* 0x000e220000002500 */
[----:B------:R-:W1:Y:S01]  /*67a0*/  LDC.64 R16, c[0x0][0x728] ;  /* 0x0001ca00ff107b82 */ /* 0x000e620000000a00 */
[----:B------:R-:W-:Y:S01]  /*67b0*/  ULDC UR7, c[0x0][0x150] ;  /* 0x0000540000077ab9 */ /* 0x000fe20000000800 */
[----:B------:R-:W-:Y:S01]  /*67c0*/  IMAD.MOV.U32 R14, RZ, RZ, R2 ;  /* 0x000000ffff0e7224 */ /* 0x000fe200078e0002 */
[----:B------:R-:W3:Y:S01]  /*67d0*/  S2R R24, SR_CTAID.Y ;  /* 0x0000000000187919 */ /* 0x000ee20000002600 */
[----:B------:R-:W-:-:S04]  /*67e0*/  IMAD.MOV.U32 R15, RZ, RZ, R3 ;  /* 0x000000ffff0f7224 */ /* 0x000fc800078e0003 */
[----:B------:R-:W2:Y:S08]  /*67f0*/  LDC R23, c[0x0][0x144] ;  /* 0x00005100ff177b82 */ /* 0x000eb00000000800 */
[----:B------:R-:W2:Y:S08]  /*6800*/  LDC R8, c[0x0][0x730] ;  /* 0x0001cc00ff087b82 */ /* 0x000eb00000000800 */
[----:B----4-:R-:W4:Y:S01]  /*6810*/  LDC.64 R20, c[0x0][0x720] ;  /* 0x0001c800ff147b82 */ /* 0x010f220000000a00 */
[----:B-1----:R-:W-:-:S04]  /*6820*/  ISETP.NE.U32.AND P1, PT, R16, RZ, PT ;  /* 0x000000ff1000720c */ /* 0x002fc80003f25070 */
[----:B------:R-:W-:Y:S02]  /*6830*/  ISETP.NE.AND.EX P1, PT, R17, RZ, PT, P1 ;  /* 0x000000ff1100720c */ /* 0x000fe40003f25310 */
[----:B0-----:R-:W-:-:S05]  /*6840*/  I2FP.F32.U32 R10, R18 ;  /* 0x00000012000a7245 */ /* 0x001fca0000201000 */
[----:B------:R-:W-:-:S04]  /*6850*/  FMUL R10, R10, UR7 ;  /* 0x000000070a0a7c20 */ /* 0x000fc80008400000 */
[----:B------:R0:W1:Y:S02]  /*6860*/  F2I.U32.TRUNC.NTZ R22, R10 ;  /* 0x0000000a00167305 */ /* 0x000064000020f000 */
[----:B--23--:R-:W-:Y:S05]  /*6870*/  @!P1 BRA `(.L_x_152) ;  /* 0x0000000000289947 */ /* 0x00cfea0003800000 */
[----:B------:R-:W2:Y:S02]  /*6880*/  LDC R11, c[0x0][0x734] ;  /* 0x0001cd00ff0b7b82 */ /* 0x000ea40000000800 */
[----:B--2---:R-:W-:-:S05]  /*6890*/  IADD3 R15, P1, R2, R11, RZ ;  /* 0x0000000b020f7210 */ /* 0x004fca0007f3e0ff */
[----:B------:R-:W-:-:S04]  /*68a0*/  IMAD.X R19, RZ, RZ, R3, P1 ;  /* 0x000000ffff137224 */ /* 0x000fc800008e0603 */
[----:B0-----:R-:W-:-:S04]  /*68b0*/  IMAD.WIDE.U32 R10, R19, R16, RZ ;  /* 0x00000010130a7225 */ /* 0x001fc800078e00ff */
[----:B------:R-:W-:-:S04]  /*68c0*/  IMAD.WIDE.U32 R12, P1, R15, R17, R10 ;  /* 0x000000110f0c7225 */ /* 0x000fc8000782000a */
[----:B------:R-:W-:-:S04]  /*68d0*/  IMAD.WIDE.U32 R10, R15, R16, RZ ;  /* 0x000000100f0a7225 */ /* 0x000fc800078e00ff */
[----:B------:R-:W-:Y:S01]  /*68e0*/  IMAD.X R15, RZ, RZ, RZ, P1 ;  /* 0x000000ffff0f7224 */ /* 0x000fe200008e06ff */
[----:B------:R-:W-:Y:S01]  /*68f0*/  IADD3 RZ, P1, R11, R12, RZ ;  /* 0x0000000c0bff7210 */ /* 0x000fe20007f3e0ff */
[----:B------:R-:W-:-:S04]  /*6900*/  IMAD.MOV.U32 R14, RZ, RZ, R13 ;  /* 0x000000ffff0e7224 */ /* 0x000fc800078e000d */
[----:B------:R-:W-:-:S08]  /*6910*/  IMAD.WIDE.U32.X R14, R19, R17, R14, P1 ;  /* 0x00000011130e7225 */ /* 0x000fd000008e040e */
.L_x_152:
[----:B------:R-:W2:Y:S01]  /*6920*/  LDC.64 R28, c[0x0][0x740] ;  /* 0x0001d000ff1c7b82 */ /* 0x000ea20000000a00 */
[-CC-:B------:R-:W-:Y:S01]  /*6930*/  SHF.R.U64 R19, R14, R8.reuse, R15.reuse ;  /* 0x000000080e137219 */ /* 0x180fe2000000120f */
[----:B-1----:R-:W-:Y:S01]  /*6940*/  IMAD.MOV R22, RZ, RZ, -R22 ;  /* 0x000000ffff167224 */ /* 0x002fe200078e0a16 */
[----:B------:R-:W-:Y:S01]  /*6950*/  SHF.R.U32.HI R8, RZ, R8, R15 ;  /* 0x00000008ff087219 */ /* 0x000fe2000001160f */
[----:B------:R-:W-:Y:S01]  /*6960*/  ULDC UR7, c[0x0][0x154] ;  /* 0x0000550000077ab9 */ /* 0x000fe20000000800 */
[----:B------:R-:W-:Y:S01]  /*6970*/  IADD3 R13, P1, RZ, -R19, RZ ;  /* 0x80000013ff0d7210 */ /* 0x000fe20007f3e0ff */
[----:B------:R-:W-:Y:S02]  /*6980*/  IMAD R25, R23, R22, R18 ;  /* 0x0000001617197224 */ /* 0x000fe400078e0212 */
[----:B------:R-:W1:Y:S01]  /*6990*/  LDC R12, c[0x0][0x718] ;  /* 0x0001c600ff0c7b82 */ /* 0x000e620000000800 */
[----:B------:R-:W-:Y:S02]  /*69a0*/  IMAD.MOV.U32 R15, RZ, RZ, 0x1 ;  /* 0x00000001ff0f7424 */ /* 0x000fe400078e00ff */
[----:B------:R-:W-:-:S04]  /*69b0*/  IMAD.X R11, RZ, RZ, ~R8, P1 ;  /* 0x000000ffff0b7224 */ /* 0x000fc800008e0e08 */
[-C--:B----4-:R-:W-:Y:S01]  /*69c0*/  IMAD R8, R11, R20.reuse, RZ ;  /* 0x000000140b087224 */ /* 0x090fe200078e02ff */
[----:B------:R-:W3:Y:S01]  /*69d0*/  LDC R14, c[0x0][0x708] ;  /* 0x0001c200ff0e7b82 */ /* 0x000ee20000000800 */
[----:B0-----:R-:W-:-:S04]  /*69e0*/  IMAD.WIDE.U32 R10, R13, R20, R2 ;  /* 0x000000140d0a7225 */ /* 0x001fc800078e0002 */
[----:B------:R-:W-:Y:S01]  /*69f0*/  IMAD R13, R13, R21, R8 ;  /* 0x000000150d0d7224 */ /* 0x000fe200078e0208 */
[----:B------:R-:W-:Y:S02]  /*6a00*/  I2FP.F32.U32 R8, R24 ;  /* 0x0000001800087245 */ /* 0x000fe40000201000 */
[----:B------:R-:W0:Y:S01]  /*6a10*/  LDC R26, c[0x0][0x758] ;  /* 0x0001d600ff1a7b82 */ /* 0x000e220000000800 */
[----:B------:R-:W-:Y:S01]  /*6a20*/  IMAD.IADD R11, R11, 0x1, R13 ;  /* 0x000000010b0b7824 */ /* 0x000fe200078e020d */
[----:B--2---:R-:W-:Y:S01]  /*6a30*/  ISETP.NE.U32.AND P1, PT, R28, RZ, PT ;  /* 0x000000ff1c00720c */ /* 0x004fe20003f25070 */
[----:B------:R-:W-:Y:S01]  /*6a40*/  FMUL R8, R8, UR7 ;  /* 0x0000000708087c20 */ /* 0x000fe20008400000 */
[----:B------:R-:W-:Y:S02]  /*6a50*/  IMAD.MOV.U32 R13, RZ, RZ, -0x1 ;  /* 0xffffffffff0d7424 */ /* 0x000fe400078e00ff */
[----:B------:R-:W-:Y:S01]  /*6a60*/  ISETP.NE.AND.EX P1, PT, R29, RZ, PT, P1 ;  /* 0x000000ff1d00720c */ /* 0x000fe20003f25310 */
[----:B------:R2:W4:Y:S01]  /*6a70*/  F2I.U32.TRUNC.NTZ R20, R8 ;  /* 0x0000000800147305 */ /* 0x000522000020f000 */
[----:B------:R-:W2:Y:S01]  /*6a80*/  LDC R23, c[0x0][0x148] ;  /* 0x00005200ff177b82 */ /* 0x000ea20000000800 */
[----:B-1----:R-:W-:-:S02]  /*6a90*/  SHF.R.U64 R18, R10, R12, R11 ;  /* 0x0000000c0a127219 */ /* 0x002fc4000000120b */
[----:B------:R-:W-:-:S05]  /*6aa0*/  SHF.R.U32.HI R11, RZ, R12, R11 ;  /* 0x0000000cff0b7219 */ /* 0x000fca000001160b */
[----:B------:R-:W1:Y:S01]  /*6ab0*/  LDC R22, c[0x0][0x700] ;  /* 0x0001c000ff167b82 */ /* 0x000e620000000800 */
[-CC-:B---3--:R-:W-:Y:S02]  /*6ac0*/  SHF.R.U64 R16, R18, R14.reuse, R11.reuse ;  /* 0x0000000e12107219 */ /* 0x188fe4000000120b */
[----:B------:R-:W-:-:S05]  /*6ad0*/  SHF.R.U32.HI R11, RZ, R14, R11 ;  /* 0x0000000eff0b7219 */ /* 0x000fca000001160b */
[----:B------:R-:W3:Y:S01]  /*6ae0*/  LDC R30, c[0x0][0x748] ;  /* 0x0001d200ff1e7b82 */ /* 0x000ee20000000800 */
[-CC-:B0-----:R-:W-:Y:S02]  /*6af0*/  SHF.R.U64 R21, R16, R26.reuse, R11.reuse ;  /* 0x0000001a10157219 */ /* 0x181fe4000000120b */
[-C--:B------:R-:W-:Y:S02]  /*6b00*/  SHF.L.U32 R13, R13, R26.reuse, RZ ;  /* 0x0000001a0d0d7219 */ /* 0x080fe400000006ff */
[-C--:B------:R-:W-:Y:S01]  /*6b10*/  SHF.R.U32.HI R11, RZ, R26.reuse, R11 ;  /* 0x0000001aff0b7219 */ /* 0x080fe2000001160b */
[----:B------:R-:W-:Y:S01]  /*6b20*/  IMAD.MOV.U32 R10, RZ, RZ, R21 ;  /* 0x000000ffff0a7224 */ /* 0x000fe200078e0015 */
[----:B------:R-:W-:Y:S01]  /*6b30*/  SHF.L.U32 R26, R15, R26, RZ ;  /* 0x0000001a0f1a7219 */ /* 0x000fe200000006ff */
[----:B------:R-:W0:Y:S01]  /*6b40*/  LDC R31, c[0x0][0x738] ;  /* 0x0001ce00ff1f7b82 */ /* 0x000e220000000800 */
[----:B------:R-:W-:-:S07]  /*6b50*/  LOP3.LUT R27, RZ, R13, RZ, 0x33, !PT ;  /* 0x0000000dff1b7212 */ /* 0x000fce00078e33ff */
[----:B------:R-:W0:Y:S01]  /*6b60*/  LDC R32, c[0x0][0x710] ;  /* 0x0001c400ff207b82 */ /* 0x000e220000000800 */
[----:B----4-:R-:W-:Y:S05]  /*6b70*/  @!P1 BRA `(.L_x_153) ;  /* 0x0000000000289947 */ /* 0x010fea0003800000 */
[----:B--2---:R-:W2:Y:S02]  /*6b80*/  LDC R8, c[0x0][0x74c] ;  /* 0x0001d300ff087b82 */ /* 0x004ea40000000800 */
[----:B--2---:R-:W-:-:S05]  /*6b90*/  IADD3 R15, P1, R21, R8, RZ ;  /* 0x00000008150f7210 */ /* 0x004fca0007f3e0ff */
        /* <DEDUP_REMOVED lines=8> */
.L_x_153:
[----:B--23--:R-:W-:Y:S01]  /*6c20*/  SHF.R.U64 R8, R10, R30, R11 ;  /* 0x0000001e0a087219 */ /* 0x00cfe2000000120b */
[----:B-1----:R-:W-:Y:S01]  /*6c30*/  VIADD R13, R22, 0xffffffff ;  /* 0xffffffff160d7836 */ /* 0x002fe20000000000 */
[----:B------:R-:W-:Y:S01]  /*6c40*/  LOP3.LUT R11, R16, R27, RZ, 0xc0, !PT ;  /* 0x0000001b100b7212 */ /* 0x000fe200078ec0ff */
[----:B------:R-:W-:Y:S02]  /*6c50*/  IMAD.MOV R20, RZ, RZ, -R20 ;  /* 0x000000ffff147224 */ /* 0x000fe400078e0a14 */
[----:B------:R-:W-:Y:S02]  /*6c60*/  IMAD.MOV R10, RZ, RZ, -R8 ;  /* 0x000000ffff0a7224 */ /* 0x000fe400078e0a08 */
[----:B------:R-:W-:Y:S01]  /*6c70*/  IMAD R14, R26, R8, R11 ;  /* 0x000000081a0e7224 */ /* 0x000fe200078e020b */
[----:B------:R-:W-:Y:S01]  /*6c80*/  LOP3.LUT R11, R18, R13, RZ, 0xc0, !PT ;  /* 0x0000000d120b7212 */ /* 0x000fe200078ec0ff */
[----:B------:R-:W-:Y:S02]  /*6c90*/  @P3 IMAD R25, R23, R20, R24 ;  /* 0x0000001417193224 */ /* 0x000fe400078e0218 */
[----:B0-----:R-:W-:-:S02]  /*6ca0*/  IMAD R8, R10, R31, R21 ;  /* 0x0000001f0a087224 */ /* 0x001fc400078e0215 */
[----:B------:R-:W-:Y:S02]  /*6cb0*/  IMAD R14, R14, R32, R25 ;  /* 0x000000200e0e7224 */ /* 0x000fe400078e0219 */
[----:B------:R-:W-:Y:S02]  /*6cc0*/  IMAD R11, R8, R22, R11 ;  /* 0x00000016080b7224 */ /* 0x000fe400078e020b */
[----:B------:R-:W-:-:S03]  /*6cd0*/  IMAD.MOV.U32 R10, RZ, RZ, 0x1 ;  /* 0x00000001ff0a7424 */ /* 0x000fc600078e00ff */
[----:B------:R-:W-:Y:S02]  /*6ce0*/  SEL R16, R11, R14, !P3 ;  /* 0x0000000e0b107207 */ /* 0x000fe40005800000 */
[----:B------:R-:W-:Y:S01]  /*6cf0*/  SEL R14, R14, R11, !P3 ;  /* 0x0000000b0e0e7207 */ /* 0x000fe20005800000 */
[----:B------:R-:W-:Y:S01]  /*6d00*/  IMAD.MOV.U32 R11, RZ, RZ, R19 ;  /* 0x000000ffff0b7224 */ /* 0x000fe200078e0013 */
[----:B------:R-:W-:-:S07]  /*6d10*/  PRMT R8, R10, 0x7610, R8 ;  /* 0x000076100a087816 */ /* 0x000fce0000000008 */
.L_x_151:
[----:B------:R-:W-:-:S13]  /*6d20*/  LOP3.LUT P1, RZ, R8, 0xff, RZ, 0xc0, !PT ;  /* 0x000000ff08ff7812 */ /* 0x000fda000782c0ff */
[----:B------:R-:W-:Y:S05]  /*6d30*/  @P1 BRA `(.L_x_154) ;  /* 0xffffffa4003c1947 */ /* 0x000fea000383ffff */
[----:B------:R-:W-:Y:S05]  /*6d40*/  EXIT ;  /* 0x000000000000794d */ /* 0x000fea0003800000 */
.L_x_8:
[----:B0-----:R-:W-:Y:S01]  /*6d50*/  ULDC.64 UR4, c[0x0][0x750] ;  /* 0x0001d40000047ab9 */ /* 0x001fe20000000a00 */
        /* <DEDUP_REMOVED lines=25> */
.L_x_156:
[----:B------:R-:W0:Y:S01]  /*6ef0*/  LDC.64 R28, c[0x0][0x740] ;  /* 0x0001d000ff1c7b82 */ /* 0x000e220000000a00 */
[-CC-:B------:R-:W-:Y:S01]  /*6f00*/  SHF.R.U64 R20, R18, R6.reuse, R19.reuse ;  /* 0x0000000612147219 */ /* 0x180fe20000001213 */
[----:B------:R-:W-:Y:S01]  /*6f10*/  IMAD.MOV.U32 R27, RZ, RZ, 0x1 ;  /* 0x00000001ff1b7424 */ /* 0x000fe200078e00ff */
[----:B------:R-:W-:Y:S02]  /*6f20*/  SHF.R.U32.HI R5, RZ, R6, R19 ;  /* 0x00000006ff057219 */ /* 0x000fe40000011613 */
[----:B------:R-:W-:-:S03]  /*6f30*/  IADD3 R11, P0, RZ, -R20, RZ ;  /* 0x80000014ff0b7210 */ /* 0x000fc60007f1e0ff */
[----:B------:R-:W1:Y:S02]  /*6f40*/  LDC R16, c[0x0][0x718] ;  /* 0x0001c600ff107b82 */ /* 0x000e640000000800 */
[----:B------:R-:W-:Y:S02]  /*6f50*/  IMAD.X R5, RZ, RZ, ~R5, P0 ;  /* 0x000000ffff057224 */ /* 0x000fe400000e0e05 */
[----:B------:R-:W-:-:S04]  /*6f60*/  IMAD.WIDE.U32 R14, R11, R24, R2 ;  /* 0x000000180b0e7225 */ /* 0x000fc800078e0002 */
[----:B------:R-:W2:Y:S01]  /*6f70*/  LDC R18, c[0x0][0x708] ;  /* 0x0001c200ff127b82 */ /* 0x000ea20000000800 */
[----:B------:R-:W-:-:S04]  /*6f80*/  IMAD R6, R5, R24, RZ ;  /* 0x0000001805067224 */ /* 0x000fc800078e02ff */
[----:B------:R-:W-:Y:S02]  /*6f90*/  IMAD R5, R11, R25, R6 ;  /* 0x000000190b057224 */ /* 0x000fe400078e0206 */
[----:B------:R-:W-:Y:S01]  /*6fa0*/  IMAD.MOV.U32 R11, RZ, RZ, -0x1 ;  /* 0xffffffffff0b7424 */ /* 0x000fe200078e00ff */
[----:B------:R-:W3:Y:S01]  /*6fb0*/  LDC R26, c[0x0][0x758] ;  /* 0x0001d600ff1a7b82 */ /* 0x000ee20000000800 */
[----:B------:R-:W-:Y:S01]  /*6fc0*/  IMAD.IADD R5, R15, 0x1, R5 ;  /* 0x000000010f057824 */ /* 0x000fe200078e0205 */
[----:B0-----:R-:W-:-:S04]  /*6fd0*/  ISETP.NE.U32.AND P0, PT, R28, RZ, PT ;  /* 0x000000ff1c00720c */ /* 0x001fc80003f05070 */
        /* <DEDUP_REMOVED lines=25> */
.L_x_157:
[----:B-1----:R-:W-:Y:S01]  /*7170*/  SHF.R.U64 R6, R14, R6, R15 ;  /* 0x000000060e067219 */ /* 0x002fe2000000120f */
[----:B0-----:R-:W-:Y:S01]  /*7180*/  VIADD R15, R23, 0xffffffff ;  /* 0xffffffff170f7836 */ /* 0x001fe20000000000 */
[----:B------:R-:W-:Y:S01]  /*7190*/  SHF.L.U32 R9, R27, R26, RZ ;  /* 0x0000001a1b097219 */ /* 0x000fe200000006ff */
[----:B------:R-:W-:Y:S01]  /*71a0*/  @P3 IMAD R10, R13, R21, R8 ;  /* 0x000000150d0a3224 */ /* 0x000fe200078e0208 */
[----:B------:R-:W-:Y:S01]  /*71b0*/  LOP3.LUT R5, R22, R31, RZ, 0xc0, !PT ;  /* 0x0000001f16057212 */ /* 0x000fe200078ec0ff */
[----:B------:R-:W-:Y:S01]  /*71c0*/  IMAD.MOV R11, RZ, RZ, -R6 ;  /* 0x000000ffff0b7224 */ /* 0x000fe200078e0a06 */
[----:B------:R-:W-:-:S03]  /*71d0*/  LOP3.LUT R12, R12, R15, RZ, 0xc0, !PT ;  /* 0x0000000f0c0c7212 */ /* 0x000fc600078ec0ff */
[----:B------:R-:W-:Y:S02]  /*71e0*/  IMAD R9, R9, R6, R5 ;  /* 0x0000000609097224 */ /* 0x000fe400078e0205 */
[----:B--2---:R-:W-:Y:S02]  /*71f0*/  IMAD R5, R11, R25, R24 ;  /* 0x000000190b057224 */ /* 0x004fe400078e0218 */
[----:B---3--:R-:W-:Y:S02]  /*7200*/  IMAD R10, R9, R30, R10 ;  /* 0x0000001e090a7224 */ /* 0x008fe400078e020a */
[----:B------:R-:W-:Y:S02]  /*7210*/  IMAD.MOV.U32 R6, RZ, RZ, 0x1 ;  /* 0x00000001ff067424 */ /* 0x000fe400078e00ff */
[----:B------:R-:W-:-:S03]  /*7220*/  IMAD R9, R5, R23, R12 ;  /* 0x0000001705097224 */ /* 0x000fc600078e020c */
[----:B------:R-:W-:Y:S02]  /*7230*/  PRMT R5, R6, 0x7610, R5 ;  /* 0x0000761006057816 */ /* 0x000fe40000000005 */
[----:B------:R-:W-:Y:S02]  /*7240*/  SEL R6, R9, R10, !P3 ;  /* 0x0000000a09067207 */ /* 0x000fe40005800000 */
[----:B------:R-:W-:-:S07]  /*7250*/  SEL R18, R10, R9, !P3 ;  /* 0x000000090a127207 */ /* 0x000fce0005800000 */
.L_x_155:
[----:B------:R-:W-:-:S08]  /*7260*/  NOP ;  /* 0x0000000000007918 */ /* 0x000fd00000000000 */
[----:B------:R-:W0:-:S00]  /*7270*/  USETMAXREG.DEALLOC.CTAPOOL 0x28 ;  /* 0x00000028000079c8 */ /* 0x000e0000080e0500 */
[----:B0-----:R-:W-:-:S13]  /*7280*/  ISETP.NE.AND P0, PT, R7, RZ, PT ;  /* 0x000000ff0700720c */ /* 0x001fda0003f05270 */
[----:B------:R-:W-:Y:S05]  /*7290*/  @P0 EXIT ;  /* 0x000000000000094d */ /* 0x000fea0003800000 */
[----:B------:R-:W-:Y:S01]  /*72a0*/  LOP3.LUT P0, RZ, R5, 0xff, RZ, 0xc0, !PT ;  /* 0x000000ff05ff7812 */ /* 0x000fe2000780c0ff */
[----:B------:R-:W-:Y:S02]  /*72b0*/  IMAD.MOV.U32 R5, RZ, RZ, 0x1 ;  /* 0x00000001ff057424 */ /* 0x000fe400078e00ff */
[----:B------:R-:W-:-:S10]  /*72c0*/  IMAD.MOV.U32 R10, RZ, RZ, RZ ;  /* 0x000000ffff0a7224 */ /* 0x000fd400078e00ff */
[----:B------:R-:W-:Y:S05]  /*72d0*/  @!P0 BRA `(.L_x_158) ;  /* 0x0000000c00848947 */ /* 0x000fea0003800000 */
[----:B------:R-:W0:Y:S01]  /*72e0*/  LDC R5, c[0x0][0x28c] ;  /* 0x0000a300ff057b82 */ /* 0x000e220000000800 */
[----:B------:R-:W1:Y:S01]  /*72f0*/  S2R R16, SR_CgaCtaId ;  /* 0x0000000000107919 */ /* 0x000e620000008800 */
[----:B------:R-:W-:Y:S01]  /*7300*/  ULDC UR5, c[0x0][0x758] ;  /* 0x0001d60000057ab9 */ /* 0x000fe20000000800 */
[----:B------:R-:W-:Y:S01]  /*7310*/  UMOV UR7, 0xffffffff ;  /* 0xffffffff00077882 */ /* 0x000fe20000000000 */
[----:B------:R-:W-:Y:S01]  /*7320*/  ULDC UR6, c[0x0][0xc] ;  /* 0x0000030000067ab9 */ /* 0x000fe20000000800 */
[----:B------:R-:W-:Y:S01]  /*7330*/  USHF.L.U32 UR9, UR7, UR5, URZ ;  /* 0x0000000507097299 */ /* 0x000fe2000800063f */
[----:B------:R-:W-:Y:S01]  /*7340*/  BSSY B0, `(.L_x_158) ;  /* 0x00000da000007945 */ /* 0x000fe20003800000 */
[----:B------:R-:W-:Y:S01]  /*7350*/  UMOV UR8, 0x1 ;  /* 0x0000000100087882 */ /* 0x000fe20000000000 */
[----:B------:R-:W-:Y:S01]  /*7360*/  ULDC UR7, c[0x0][0x10] ;  /* 0x0000040000077ab9 */ /* 0x000fe20000000800 */
[----:B------:R-:W-:Y:S01]  /*7370*/  USHF.L.U32 UR5, UR8, UR5, URZ ;  /* 0x0000000508057299 */ /* 0x000fe2000800063f */
[----:B------:R-:W-:Y:S01]  /*7380*/  IMAD.MOV.U32 R11, RZ, RZ, 0x1 ;  /* 0x00000001ff0b7424 */ /* 0x000fe200078e00ff */
[----:B------:R-:W-:Y:S01]  /*7390*/  UIMAD.WIDE.U32 UR6, UR6, UR7, URZ ;  /* 0x00000007060672a5 */ /* 0x000fe2000f8e003f */
[----:B------:R-:W-:Y:S01]  /*73a0*/  LOP3.LUT R19, R4, 0x2, RZ, 0xfc, !PT ;  /* 0x0000000204137812 */ /* 0x000fe200078efcff */
[----:B------:R-:W-:Y:S01]  /*73b0*/  ULDC UR8, c[0x0][0x14] ;  /* 0x0000050000087ab9 */ /* 0x000fe20000000800 */
[----:B------:R-:W-:Y:S01]  /*73c0*/  IMAD.MOV.U32 R10, RZ, RZ, RZ ;  /* 0x000000ffff0a7224 */ /* 0x000fe200078e00ff */
[----:B------:R-:W-:-:S02]  /*73d0*/  UIMAD.WIDE.U32 UR32, UR6, UR8, URZ ;  /* 0x00000008062072a5 */ /* 0x000fc4000f8e003f */
[----:B------:R-:W-:Y:S01]  /*73e0*/  UIMAD UR7, UR7, UR8, URZ ;  /* 0x00000008070772a4 */ /* 0x000fe2000f8e023f */
[----:B------:R-:W-:Y:S01]  /*73f0*/  ULDC UR4, c[0x0][0x700] ;  /* 0x0001c00000047ab9 */ /* 0x000fe20000000800 */
[----:B------:R-:W-:Y:S02]  /*7400*/  ULOP3.LUT UR6, URZ, UR9, URZ, 0x33, !UPT ;  /* 0x000000093f067292 */ /* 0x000fe4000f8e333f */
[----:B------:R-:W-:Y:S01]  /*7410*/  UIADD3 UR4, UR4, -0x1, URZ ;  /* 0xffffffff04047890 */ /* 0x000fe2000fffe03f */
[----:B0-----:R-:W-:Y:S01]  /*7420*/  VIADD R5, R5, 0x7f ;  /* 0x0000007f05057836 */ /* 0x001fe20000000000 */
[----:B------:R-:W-:Y:S01]  /*7430*/  UIADD3 UR7, UR33, UR7, URZ ;  /* 0x0000000721077290 */ /* 0x000fe2000fffe03f */
[----:B------:R-:W-:-:S03]  /*7440*/  ULDC.64 UR34, c[0x0][0x198] ;  /* 0x0000660000227ab9 */ /* 0x000fc60000000a00 */
[----:B------:R-:W-:-:S04]  /*7450*/  SHF.R.S32.HI R8, RZ, 0x1f, R5 ;  /* 0x0000001fff087819 */ /* 0x000fc80000011405 */
[----:B------:R-:W-:Y:S01]  /*7460*/  LEA.HI R8, R8, R5, RZ, 0x7 ;  /* 0x0000000508087211 */ /* 0x000fe200078f38ff */
[C---:B-1----:R-:W-:Y:S02]  /*7470*/  IMAD.SHL.U32 R12, R16.reuse, 0x40, RZ ;  /* 0x00000040100c7824 */ /* 0x042fe400078e00ff */
[C---:B------:R-:W-:Y:S01]  /*7480*/  IMAD.SHL.U32 R14, R16.reuse, 0x1000, RZ ;  /* 0x00001000100e7824 */ /* 0x040fe200078e00ff */
[----:B------:R-:W-:Y:S01]  /*7490*/  SHF.R.S32.HI R13, RZ, 0x7, R8 ;  /* 0x00000007ff0d7819 */ /* 0x000fe20000011408 */
[----:B------:R-:W-:Y:S01]  /*74a0*/  IMAD.SHL.U32 R15, R16, 0x80, RZ ;  /* 0x00000080100f7824 */ /* 0x000fe200078e00ff */
[----:B------:R-:W-:Y:S01]  /*74b0*/  LOP3.LUT R12, R12, 0x40, RZ, 0xc0, !PT ;  /* 0x000000400c0c7812 */ /* 0x000fe200078ec0ff */
[----:B------:R-:W-:Y:S01]  /*74c0*/  IMAD.SHL.U32 R16, R16, 0x400, RZ ;  /* 0x0000040010107824 */ /* 0x000fe200078e00ff */
[----:B------:R-:W-:Y:S01]  /*74d0*/  LOP3.LUT R14, R14, 0x1000, RZ, 0xc0, !PT ;  /* 0x000010000e0e7812 */ /* 0x000fe200078ec0ff */
[----:B------:R-:W-:Y:S01]  /*74e0*/  IMAD.MOV.U32 R5, RZ, RZ, 0x1 ;  /* 0x00000001ff057424 */ /* 0x000fe200078e00ff */
[----:B------:R-:W-:Y:S01]  /*74f0*/  LOP3.LUT R15, R15, 0x80, RZ, 0xc0, !PT ;  /* 0x000000800f0f7812 */ /* 0x000fe200078ec0ff */
[----:B------:R-:W-:Y:S01]  /*7500*/  VIADD R17, R13, 0x1 ;  /* 0x000000010d117836 */ /* 0x000fe20000000000 */
[----:B------:R-:W-:-:S07]  /*7510*/  LOP3.LUT R16, R16, 0x400, RZ, 0xc0, !PT ;  /* 0x0000040010107812 */ /* 0x000fce00078ec0ff */
.L_x_169:
[----:B------:R-:W-:-:S03]  /*7520*/  UMOV UR8, 0xffffffff ;  /* 0xffffffff00087882 */ /* 0x000fc60000000000 */
[----:B------:R-:W-:Y:S05]  /*7530*/  BRA.DIV UR8, `(.L_x_159) ;  /* 0x0000001208547947 */ /* 0x000fea000b800000 */
[----:B------:R-:W-:-:S13]  /*7540*/  ELECT P0, URZ, PT ;  /* 0x00000000003f782f */ /* 0x000fda0003800000 */
.L_x_184:
[----:B------:R-:W0:Y:S01]  /*7550*/  LDC R7, c[0x0][0x28c] ;  /* 0x0000a300ff077b82 */ /* 0x000e220000000800 */
[----:B------:R-:W-:Y:S01]  /*7560*/  BSSY B1, `(.L_x_160) ;  /* 0x0000046000017945 */ /* 0x000fe20003800000 */
[----:B0-----:R-:W-:-:S13]  /*7570*/  ISETP.LT.OR P0, PT, R7, 0x1, !P0 ;  /* 0x000000010700780c */ /* 0x001fda0004701670 */
[----:B------:R-:W-:Y:S05]  /*7580*/  @P0 BRA `(.L_x_161) ;  /* 0x00000004000c0947 */ /* 0x000fea0003800000 */
[----:B------:R-:W-:Y:S01]  /*7590*/  IMAD.SHL.U32 R6, R6, 0x80, RZ ;  /* 0x0000008006067824 */ /* 0x000fe200078e00ff */
[----:B------:R-:W-:Y:S01]  /*75a0*/  CS2R R26, SRZ ;  /* 0x00000000001a7805 */ /* 0x000fe2000001ff00 */
[C---:B------:R-:W-:Y:S02]  /*75b0*/  IMAD R25, R18.reuse, 0x100, R15 ;  /* 0x0000010012197824 */ /* 0x040fe400078e020f */
[----:B------:R-:W-:Y:S02]  /*75c0*/  IMAD R22, R18, 0x80, R12 ;  /* 0x0000008012167824 */ /* 0x000fe400078e020c */
[----:B------:R-:W-:Y:S02]  /*75d0*/  IMAD.MOV.U32 R7, RZ, RZ, R17 ;  /* 0x000000ffff077224 */ /* 0x000fe400078e0011 */
[----:B------:R-:W-:Y:S02]  /*75e0*/  IMAD.MOV.U32 R8, RZ, RZ, R5 ;  /* 0x000000ffff087224 */ /* 0x000fe400078e0005 */
[----:B------:R-:W-:-:S02]  /*75f0*/  IMAD.MOV.U32 R9, RZ, RZ, R10 ;  /* 0x000000ffff097224 */ /* 0x000fc400078e000a */
[----:B------:R-:W-:-:S07]  /*7600*/  IMAD.MOV.U32 R28, RZ, RZ, RZ ;  /* 0x000000ffff1c7224 */ /* 0x000fce00078e00ff */
.L_x_164:
[----:B------:R-:W0:Y:S01]  /*7610*/  S2R R21, SR_CgaCtaId ;  /* 0x0000000000157919 */ /* 0x000e220000008800 */
[----:B------:R-:W-:Y:S02]  /*7620*/  MOV R18, 0x400 ;  /* 0x0000040000127802 */ /* 0x000fe40000000f00 */
[----:B------:R-:W-:Y:S02]  /*7630*/  LOP3.LUT P1, RZ, R0, 0x7f, RZ, 0xc0, !PT ;  /* 0x0000007f00ff7812 */ /* 0x000fe4000782c0ff */
[----:B0-----:R-:W-:Y:S02]  /*7640*/  LEA R24, R21, R18, 0x18 ;  /* 0x0000001215187211 */ /* 0x001fe400078ec0ff */
[----:B------:R-:W-:-:S09]  /*7650*/  SHF.L.U32 R18, R8, 0x1f, RZ ;  /* 0x0000001f08127819 */ /* 0x000fd200000006ff */
[----:B------:R-:W0:Y:S01]  /*7660*/  @!P1 LDC R21, c[0x0][0x640] ;  /* 0x00019000ff159b82 */ /* 0x000e220000000800 */
[----:B------:R-:W-:-:S04]  /*7670*/  IMAD R23, R9, 0x8, R24 ;  /* 0x0000000809177824 */ /* 0x000fc800078e0218 */
[----:B------:R-:W1:Y:S02]  /*7680*/  SYNCS.PHASECHK.TRANS64.TRYWAIT P0, [R23+URZ+0x40], R18 ;  /* 0x00004012170075a7 */ /* 0x000e64000800017f */
[----:B-1----:R-:W-:Y:S05]  /*7690*/  @!P0 BRA `(.L_x_162) ;  /* 0x00000010001c8947 */ /* 0x002fea0003800000 */
.L_x_185:
[----:B-1----:R-:W-:Y:S01]  /*76a0*/  PRMT R18, R19, 0x9910, RZ ;  /* 0x0000991013127816 */ /* 0x002fe200000000ff */
[----:B0-----:R0:W-:Y:S03]  /*76b0*/  @!P1 SYNCS.ARRIVE.TRANS64 RZ, [R23+URZ], R21 ;  /* 0x0000001517ff99a7 */ /* 0x0011e6000800003f */
[----:B------:R-:W-:-:S13]  /*76c0*/  ISETP.NE.AND P0, PT, R18, 0x2, PT ;  /* 0x000000021200780c */ /* 0x000fda0003f05270 */
[----:B0-----:R-:W-:Y:S05]  /*76d0*/  @P0 BRA `(.L_x_163) ;  /* 0x0000000000040947 */ /* 0x001fea0003800000 */
[----:B------:R-:W-:Y:S01]  /*76e0*/  BPT.TRAP 0x1 ;  /* 0x000000040000795c */ /* 0x000fe20000300000 */
.L_x_163:
[C---:B------:R-:W-:Y:S01]  /*76f0*/  IMAD R18, R9.reuse, 0x2000, R14 ;  /* 0x0000200009127824 */ /* 0x040fe200078e020e */
[----:B------:R-:W-:Y:S01]  /*7700*/  R2UR UR9, R24 ;  /* 0x00000000180972ca */ /* 0x000fe200000e0000 */
[----:B------:R-:W-:Y:S01]  /*7710*/  IMAD R24, R9, 0x4000, R24 ;  /* 0x0000400009187824 */ /* 0x000fe200078e0218 */
[----:B------:R-:W-:Y:S01]  /*7720*/  R2UR UR25, R23 ;  /* 0x00000000171972ca */ /* 0x000fe200000e0000 */
[----:B------:R-:W-:Y:S01]  /*7730*/  VIADD R7, R7, 0xffffffff ;  /* 0xffffffff07077836 */ /* 0x000fe20000000000 */
[----:B------:R-:W-:Y:S01]  /*7740*/  R2UR UR24, R18 ;  /* 0x00000000121872ca */ /* 0x000fe200000e0000 */
[----:B------:R-:W-:Y:S01]  /*7750*/  IMAD R18, R9, 0x800, R16 ;  /* 0x0000080009127824 */ /* 0x000fe200078e0210 */
[----:B------:R-:W-:Y:S01]  /*7760*/  R2UR UR8, R24 ;  /* 0x00000000180872ca */ /* 0x000fe200000e0000 */
[----:B------:R-:W-:Y:S01]  /*7770*/  UIADD3 UR14, UP0, UR34, 0xf0, URZ ;  /* 0x000000f0220e7890 */ /* 0x000fe2000ff1e03f */
[----:B------:R-:W-:Y:S01]  /*7780*/  R2UR UR28, R20 ;  /* 0x00000000141c72ca */ /* 0x000fe200000e0000 */
[----:B------:R-:W-:Y:S01]  /*7790*/  UIADD3 UR22, UP1, UR34, 0x1f0, URZ ;  /* 0x000001f022167890 */ /* 0x000fe2000ff3e03f */
[----:B------:R-:W-:Y:S01]  /*77a0*/  R2UR UR16, R18 ;  /* 0x00000000121072ca */ /* 0x000fe200000e0000 */
[----:B------:R-:W-:Y:S01]  /*77b0*/  UIADD3 UR36, UP2, UR34, 0x2f0, URZ ;  /* 0x000002f022247890 */ /* 0x000fe2000ff5e03f */
[----:B------:R-:W-:Y:S01]  /*77c0*/  R2UR UR26, R27 ;  /* 0x000000001b1a72ca */ /* 0x000fe200000e0000 */
[----:B------:R-:W-:Y:S01]  /*77d0*/  UIADD3.X UR15, URZ, UR35, URZ, UP0, !UPT ;  /* 0x000000233f0f7290 */ /* 0x000fe200087fe43f */
[----:B------:R-:W-:Y:S01]  /*77e0*/  R2UR UR27, R22 ;  /* 0x00000000161b72ca */ /* 0x000fe200000e0000 */
[----:B------:R-:W-:Y:S01]  /*77f0*/  UIADD3.X UR23, URZ, UR35, URZ, UP1, !UPT ;  /* 0x000000233f177290 */ /* 0x000fe20008ffe43f */
[----:B------:R-:W-:Y:S01]  /*7800*/  R2UR UR18, R25 ;  /* 0x00000000191272ca */ /* 0x000fe200000e0000 */
[----:B------:R-:W-:Y:S01]  /*7810*/  UIADD3 UR24, UR9, 0x180, UR24 ;  /* 0x0000018009187890 */ /* 0x000fe2000fffe018 */
[----:B------:R-:W-:Y:S01]  /*7820*/  R2UR UR19, R28 ;  /* 0x000000001c1372ca */ /* 0x000fe200000e0000 */
[----:B------:R-:W-:Y:S01]  /*7830*/  VIADD R9, R9, 0x1 ;  /* 0x0000000109097836 */ /* 0x000fe20000000000 */
[----:B------:R-:W-:Y:S01]  /*7840*/  R2UR UR10, R26 ;  /* 0x000000001a0a72ca */ /* 0x000fe200000e0000 */
[----:B------:R-:W-:Y:S01]  /*7850*/  UIADD3.X UR37, URZ, UR35, URZ, UP2, !UPT ;  /* 0x000000233f257290 */ /* 0x000fe200097fe43f */
[----:B------:R-:W-:Y:S01]  /*7860*/  R2UR UR11, R6 ;  /* 0x00000000060b72ca */ /* 0x000fe200000e0000 */
[----:B------:R-:W-:Y:S01]  /*7870*/  UIADD3 UR16, UR9, 0x30180, UR16 ;  /* 0x0003018009107890 */ /* 0x000fe2000fffe010 */
[----:B------:R-:W-:Y:S01]  /*7880*/  ISETP.GT.AND P1, PT, R7, 0x1, PT ;  /* 0x000000010700780c */ /* 0x000fe20003f24270 */
[----:B------:R-:W-:Y:S01]  /*7890*/  UIADD3 UR8, UR8, 0x10180, URZ ;  /* 0x0001018008087890 */ /* 0x000fe2000fffe03f */
[C---:B------:R-:W-:Y:S01]  /*78a0*/  ISETP.NE.AND P0, PT, R9.reuse, 0x8, PT ;  /* 0x000000080900780c */ /* 0x040fe20003f05270 */
[----:B------:R-:W-:Y:S01]  /*78b0*/  UMOV UR13, 0x30000 ;  /* 0x00030000000d7882 */ /* 0x000fe20000000000 */
[----:B------:R-:W-:Y:S01]  /*78c0*/  UMOV UR30, 0x0 ;  /* 0x00000000001e7882 */ /* 0x000fe20000000000 */
[----:B------:R-:W-:Y:S01]  /*78d0*/  UMOV UR31, 0x10000000 ;  /* 0x10000000001f7882 */ /* 0x000fe20000000000 */
[----:B------:R-:W-:Y:S01]  /*78e0*/  UMOV UR17, UR25 ;  /* 0x0000001900117c82 */ /* 0x000fe20008000000 */
[----:B------:R-:W-:Y:S01]  /*78f0*/  UMOV UR20, UR28 ;  /* 0x0000001c00147c82 */ /* 0x000fe20008000000 */
[----:B------:R0:W-:Y:S01]  /*7900*/  UTMALDG.3D.MULTICAST [UR24], [UR14], UR13, desc[UR30] ;  /* 0x00001e180e0073b4 */ /* 0x0001e2000801180d */
[----:B------:R-:W-:Y:S01]  /*7910*/  UMOV UR9, UR25 ;  /* 0x0000001900097c82 */ /* 0x000fe20008000000 */
[----:B------:R-:W-:Y:S01]  /*7920*/  UMOV UR12, UR28 ;  /* 0x0000001c000c7c82 */ /* 0x000fe20008000000 */
[----:B------:R-:W-:Y:S01]  /*7930*/  SEL R21, RZ, 0x1, P0 ;  /* 0x00000001ff157807 */ /* 0x000fe20000000000 */
[----:B------:R-:W-:Y:S01]  /*7940*/  VIADD R28, R28, 0x1 ;  /* 0x000000011c1c7836 */ /* 0x000fe20000000000 */
[----:B------:R-:W-:Y:S01]  /*7950*/  SEL R9, R9, RZ, P0 ;  /* 0x000000ff09097207 */ /* 0x000fe20000000000 */
[----:B------:R-:W-:Y:S01]  /*7960*/  VIADD R27, R27, 0x40 ;  /* 0x000000401b1b7836 */ /* 0x000fe20000000000 */
[----:B------:R-:W-:Y:S01]  /*7970*/  LOP3.LUT R8, R8, R21, RZ, 0x3c, !PT ;  /* 0x0000001508087212 */ /* 0x000fe200078e3cff */
[----:B------:R0:W-:Y:S01]  /*7980*/  UTMALDG.3D.MULTICAST [UR16], [UR22], UR13, desc[UR30] ;  /* 0x00001e10160073b4 */ /* 0x0001e2000801180d */
[----:B------:R-:W-:Y:S01]  /*7990*/  VIADD R26, R26, 0x80 ;  /* 0x000000801a1a7836 */ /* 0x000fe20000000000 */
[----:B------:R0:W-:Y:S02]  /*79a0*/  UTMALDG.3D [UR8], [UR36], desc[UR30] ;  /* 0x00001e08240075b4 */ /* 0x0001e40008011000 */
[----:B0-----:R-:W-:Y:S05]  /*79b0*/  @P1 BRA `(.L_x_164) ;  /* 0xfffffffc00141947 */ /* 0x001fea000383ffff */
.L_x_161:
[----:B------:R-:W-:Y:S05]  /*79c0*/  BSYNC B1 ;  /* 0x0000000000017941 */ /* 0x000fea0003800000 */
.L_x_160:
[----:B------:R-:W-:Y:S01]  /*79d0*/  LOP3.LUT P1, RZ, R11, 0xff, RZ, 0xc0, !PT ;  /* 0x000000ff0bff7812 */ /* 0x000fe2000782c0ff */
[----:B------:R-:W-:Y:S01]  /*79e0*/  IMAD.IADD R10, R13, 0x1, R10 ;  /* 0x000000010d0a7824 */ /* 0x000fe200078e020a */
[----:B------:R-:W-:Y:S01]  /*79f0*/  IADD3 R2, P2, R2, UR32, RZ ;  /* 0x0000002002027c10 */ /* 0x000fe2000ff5e0ff */
[----:B------:R-:W-:Y:S01]  /*7a00*/  ULDC.64 UR8, c[0x0][0x750] ;  /* 0x0001d40000087ab9 */ /* 0x000fe20000000a00 */
[----:B------:R-:W-:Y:S01]  /*7a10*/  BSSY B1, `(.L_x_165) ;  /* 0x000006a000017945 */ /* 0x000fe20003800000 */
[----:B------:R-:W-:Y:S01]  /*7a20*/  IMAD.MOV.U32 R18, RZ, RZ, -0x1 ;  /* 0xffffffffff127424 */ /* 0x000fe200078e00ff */
[----:B------:R-:W-:Y:S01]  /*7a30*/  SHF.R.U32.HI R6, RZ, 0x3, R10 ;  /* 0x00000003ff067819 */ /* 0x000fe2000001160a */
[----:B------:R-:W-:Y:S01]  /*7a40*/  IMAD.MOV.U32 R20, RZ, RZ, -0x1 ;  /* 0xffffffffff147424 */ /* 0x000fe200078e00ff */
[----:B------:R-:W-:Y:S02]  /*7a50*/  ISETP.GT.U32.AND P0, PT, R10, 0x7, PT ;  /* 0x000000070a00780c */ /* 0x000fe40003f04070 */
[----:B------:R-:W-:-:S02]  /*7a60*/  LOP3.LUT R6, R6, 0x1, RZ, 0xc0, !PT ;  /* 0x0000000106067812 */ /* 0x000fc400078ec0ff */
[----:B------:R-:W-:Y:S01]  /*7a70*/  ISETP.LT.U32.AND P0, PT, R13, 0x8, P0 ;  /* 0x000000080d00780c */ /* 0x000fe20000701070 */
[----:B------:R-:W0:Y:S01]  /*7a80*/  @P1 S2R R8, SR_CgaCtaId ;  /* 0x0000000000081919 */ /* 0x000e220000008800 */
[----:B------:R-:W-:Y:S02]  /*7a90*/  @P1 MOV R7, 0x400 ;  /* 0x0000040000071802 */ /* 0x000fe40000000f00 */
[----:B------:R-:W-:Y:S02]  /*7aa0*/  IADD3.X R3, R3, UR7, RZ, P2, !PT ;  /* 0x0000000703037c10 */ /* 0x000fe400097fe4ff */
[----:B------:R-:W-:Y:S02]  /*7ab0*/  ISETP.GE.U32.AND P2, PT, R2, UR8, PT ;  /* 0x0000000802007c0c */ /* 0x000fe4000bf46070 */
[----:B------:R-:W-:Y:S02]  /*7ac0*/  LOP3.LUT R10, R10, 0x7, RZ, 0xc0, !PT ;  /* 0x000000070a0a7812 */ /* 0x000fe400078ec0ff */
[----:B------:R-:W-:-:S02]  /*7ad0*/  PRMT R11, RZ, 0x7610, R11 ;  /* 0x00007610ff0b7816 */ /* 0x000fc4000000000b */
[----:B0-----:R-:W-:-:S04]  /*7ae0*/  @P1 LEA R7, R8, R7, 0x18 ;  /* 0x0000000708071211 */ /* 0x001fc800078ec0ff */
[----:B------:R0:W-:Y:S01]  /*7af0*/  @P1 SYNCS.ARRIVE.TRANS64.A1T0 RZ, [R7+URZ+0x98], RZ ;  /* 0x000098ff07ff19a7 */ /* 0x0001e2000810003f */
[----:B------:R-:W-:Y:S02]  /*7b00*/  ISETP.NE.U32.AND P1, PT, R6, 0x1, PT ;  /* 0x000000010600780c */ /* 0x000fe40003f25070 */
[----:B------:R-:W-:Y:S02]  /*7b10*/  SEL R6, RZ, 0x1, !P0 ;  /* 0x00000001ff067807 */ /* 0x000fe40004000000 */
[----:B------:R-:W-:Y:S02]  /*7b20*/  ISETP.GE.U32.AND.EX P0, PT, R3, UR9, PT, P2 ;  /* 0x0000000903007c0c */ /* 0x000fe4000bf06120 */
[----:B------:R-:W-:-:S04]  /*7b30*/  ISETP.GT.U32.AND P1, PT, R13, 0x7, !P1 ;  /* 0x000000070d00780c */ /* 0x000fc80004f24070 */
[----:B0-----:R-:W-:-:S04]  /*7b40*/  SEL R7, RZ, 0x1, !P1 ;  /* 0x00000001ff077807 */ /* 0x001fc80004800000 */
[----:B------:R-:W-:Y:S01]  /*7b50*/  LOP3.LUT R5, R7, R5, R6, 0x96, !PT ;  /* 0x0000000507057212 */ /* 0x000fe200078e9606 */
[----:B------:R-:W-:Y:S01]  /*7b60*/  IMAD.MOV.U32 R6, RZ, RZ, -0x1 ;  /* 0xffffffffff067424 */ /* 0x000fe200078e00ff */
[----:B------:R-:W-:Y:S01]  /*7b70*/  PRMT R7, RZ, 0x7610, R7 ;  /* 0x00007610ff077816 */ /* 0x000fe20000000007 */
[----:B------:R-:W-:Y:S06]  /*7b80*/  @P0 BRA `(.L_x_166) ;  /* 0x0000000400480947 */ /* 0x000fec0003800000 */
[----:B------:R-:W0:Y:S01]  /*7b90*/  S2R R18, SR_CTAID.X ;  /* 0x0000000000127919 */ /* 0x000e220000002500 */
[----:B------:R-:W-:Y:S01]  /*7ba0*/  ULDC UR8, c[0x0][0x150] ;  /* 0x0000540000087ab9 */ /* 0x000fe20000000800 */
[----:B------:R-:W1:Y:S01]  /*7bb0*/  LDC R7, c[0x0][0x144] ;  /* 0x00005100ff077b82 */ /* 0x000e620000000800 */
[----:B------:R-:W-:Y:S01]  /*7bc0*/  ULDC UR11, c[0x0][0x730] ;  /* 0x0001cc00000b7ab9 */ /* 0x000fe20000000800 */
[----:B------:R-:W2:Y:S06]  /*7bd0*/  S2R R21, SR_CTAID.Y ;  /* 0x0000000000157919 */ /* 0x000eac0000002600 */
[----:B------:R-:W3:Y:S01]  /*7be0*/  LDC R22, c[0x0][0x148] ;  /* 0x00005200ff167b82 */ /* 0x000ee20000000800 */
[----:B0-----:R-:W-:-:S02]  /*7bf0*/  I2FP.F32.U32 R6, R18 ;  /* 0x0000001200067245 */ /* 0x001fc40000201000 */
[----:B--2---:R-:W-:-:S03]  /*7c00*/  I2FP.F32.U32 R8, R21 ;  /* 0x0000001500087245 */ /* 0x004fc60000201000 */
[----:B------:R-:W-:Y:S01]  /*7c10*/  FMUL R6, R6, UR8 ;  /* 0x0000000806067c20 */ /* 0x000fe20008400000 */
[----:B------:R-:W-:Y:S02]  /*7c20*/  ULDC UR8, c[0x0][0x154] ;  /* 0x0000550000087ab9 */ /* 0x000fe40000000800 */
[----:B------:R-:W-:Y:S01]  /*7c30*/  FMUL R9, R8, UR8 ;  /* 0x0000000808097c20 */ /* 0x000fe20008400000 */
[----:B------:R-:W-:Y:S02]  /*7c40*/  ULDC.64 UR8, c[0x0][0x728] ;  /* 0x0001ca0000087ab9 */ /* 0x000fe40000000a00 */
[----:B------:R-:W0:Y:S01]  /*7c50*/  F2I.U32.TRUNC.NTZ R6, R6 ;  /* 0x0000000600067305 */ /* 0x000e22000020f000 */
[----:B------:R-:W-:-:S04]  /*7c60*/  ISETP.NE.U32.AND P0, PT, RZ, UR8, PT ;  /* 0x00000008ff007c0c */ /* 0x000fc8000bf05070 */
[----:B------:R-:W-:-:S03]  /*7c70*/  ISETP.NE.AND.EX P0, PT, RZ, UR9, PT, P0 ;  /* 0x00000009ff007c0c */ /* 0x000fc6000bf05300 */
[----:B------:R-:W2:Y:S01]  /*7c80*/  F2I.U32.TRUNC.NTZ R9, R9 ;  /* 0x0000000900097305 */ /* 0x000ea2000020f000 */
[----:B0-----:R-:W-:Y:S02]  /*7c90*/  IMAD.MOV R8, RZ, RZ, -R6 ;  /* 0x000000ffff087224 */ /* 0x001fe400078e0a06 */
[----:B------:R-:W-:Y:S02]  /*7ca0*/  IMAD.MOV.U32 R6, RZ, RZ, R2 ;  /* 0x000000ffff067224 */ /* 0x000fe400078e0002 */
[----:B-1----:R-:W-:Y:S02]  /*7cb0*/  IMAD R18, R7, R8, R18 ;  /* 0x0000000807127224 */ /* 0x002fe400078e0212 */
[----:B------:R-:W-:Y:S02]  /*7cc0*/  IMAD.MOV.U32 R7, RZ, RZ, R3 ;  /* 0x000000ffff077224 */ /* 0x000fe400078e0003 */
[----:B--2---:R-:W-:Y:S01]  /*7cd0*/  IMAD.MOV R24, RZ, RZ, -R9 ;  /* 0x000000ffff187224 */ /* 0x004fe200078e0a09 */
[----:B---3--:R-:W-:Y:S06]  /*7ce0*/  @!P0 BRA `(.L_x_167) ;  /* 0x0000000000288947 */ /* 0x008fec0003800000 */
[----:B------:R-:W-:Y:S02]  /*7cf0*/  ULDC UR10, c[0x0][0x734] ;  /* 0x0001cd00000a7ab9 */ /* 0x000fe40000000800 */
[----:B------:R-:W-:-:S05]  /*7d00*/  IADD3 R7, P0, R2, UR10, RZ ;  /* 0x0000000a02077c10 */ /* 0x000fca000ff1e0ff */
[----:B------:R-:W-:-:S04]  /*7d10*/  IMAD.X R23, RZ, RZ, R3, P0 ;  /* 0x000000ffff177224 */ /* 0x000fc800000e0603 */
[----:B------:R-:W-:-:S04]  /*7d20*/  IMAD.WIDE.U32 R8, R23, UR8, RZ ;  /* 0x0000000817087c25 */ /* 0x000fc8000f8e00ff */
[----:B------:R-:W-:-:S04]  /*7d30*/  IMAD.WIDE.U32 R8, P0, R7, UR9, R8 ;  /* 0x0000000907087c25 */ /* 0x000fc8000f800008 */
[----:B------:R-:W-:-:S04]  /*7d40*/  IMAD.WIDE.U32 R6, R7, UR8, RZ ;  /* 0x0000000807067c25 */ /* 0x000fc8000f8e00ff */
[----:B------:R-:W-:Y:S01]  /*7d50*/  IMAD.MOV.U32 R6, RZ, RZ, R9 ;  /* 0x000000ffff067224 */ /* 0x000fe200078e0009 */
[----:B------:R-:W-:Y:S01]  /*7d60*/  IADD3 RZ, P1, R7, R8, RZ ;  /* 0x0000000807ff7210 */ /* 0x000fe20007f3e0ff */
[----:B------:R-:W-:-:S04]  /*7d70*/  IMAD.X R7, RZ, RZ, RZ, P0 ;  /* 0x000000ffff077224 */ /* 0x000fc800000e06ff */
[----:B------:R-:W-:-:S08]  /*7d80*/  IMAD.WIDE.U32.X R6, R23, UR9, R6, P1 ;  /* 0x0000000917067c25 */ /* 0x000fd000088e0406 */
.L_x_167:
[--C-:B------:R-:W-:Y:S01]  /*7d90*/  SHF.R.U64 R20, R6, UR11, R7.reuse ;  /* 0x0000000b06147c19 */ /* 0x100fe20008001207 */
[----:B------:R-:W-:Y:S01]  /*7da0*/  ULDC.64 UR8, c[0x0][0x720] ;  /* 0x0001c80000087ab9 */ /* 0x000fe20000000a00 */
[----:B------:R-:W-:Y:S01]  /*7db0*/  SHF.R.U32.HI R6, RZ, UR11, R7 ;  /* 0x0000000bff067c19 */ /* 0x000fe20008011607 */
[----:B------:R-:W-:Y:S01]  /*7dc0*/  ULDC.64 UR10, c[0x0][0x740] ;  /* 0x0001d000000a7ab9 */ /* 0x000fe20000000a00 */
[----:B------:R-:W-:Y:S01]  /*7dd0*/  IADD3 R7, P0, RZ, -R20, RZ ;  /* 0x80000014ff077210 */ /* 0x000fe20007f1e0ff */
[----:B------:R-:W-:-:S04]  /*7de0*/  @P3 IMAD R18, R22, R24, R21 ;  /* 0x0000001816123224 */ /* 0x000fc800078e0215 */
[----:B------:R-:W-:Y:S01]  /*7df0*/  IMAD.X R6, RZ, RZ, ~R6, P0 ;  /* 0x000000ffff067224 */ /* 0x000fe200000e0e06 */
[----:B------:R-:W-:-:S03]  /*7e00*/  ISETP.NE.U32.AND P0, PT, RZ, UR10, PT ;  /* 0x0000000aff007c0c */ /* 0x000fc6000bf05070 */
[----:B------:R-:W-:Y:S01]  /*7e10*/  IMAD R6, R6, UR8, RZ ;  /* 0x0000000806067c24 */ /* 0x000fe2000f8e02ff */
[----:B------:R-:W-:-:S03]  /*7e20*/  ISETP.NE.AND.EX P0, PT, RZ, UR11, PT, P0 ;  /* 0x0000000bff007c0c */ /* 0x000fc6000bf05300 */
[C---:B------:R-:W-:Y:S02]  /*7e30*/  IMAD R9, R7.reuse, UR9, R6 ;  /* 0x0000000907097c24 */ /* 0x040fe4000f8e0206 */
[----:B------:R-:W-:Y:S01]  /*7e40*/  IMAD.WIDE.U32 R6, R7, UR8, R2 ;  /* 0x0000000807067c25 */ /* 0x000fe2000f8e0002 */
[----:B------:R-:W-:-:S03]  /*7e50*/  ULDC UR8, c[0x0][0x718] ;  /* 0x0001c60000087ab9 */ /* 0x000fc60000000800 */
[----:B------:R-:W-:-:S05]  /*7e60*/  IMAD.IADD R7, R7, 0x1, R9 ;  /* 0x0000000107077824 */ /* 0x000fca00078e0209 */
[--C-:B------:R-:W-:Y:S02]  /*7e70*/  SHF.R.U64 R21, R6, UR8, R7.reuse ;  /* 0x0000000806157c19 */ /* 0x100fe40008001207 */
[----:B------:R-:W-:Y:S01]  /*7e80*/  SHF.R.U32.HI R6, RZ, UR8, R7 ;  /* 0x00000008ff067c19 */ /* 0x000fe20008011607 */
[----:B------:R-:W-:-:S03]  /*7e90*/  ULDC UR8, c[0x0][0x708] ;  /* 0x0001c20000087ab9 */ /* 0x000fc60000000800 */
[--C-:B------:R-:W-:Y:S02]  /*7ea0*/  SHF.R.U64 R24, R21, UR8, R6.reuse ;  /* 0x0000000815187c19 */ /* 0x100fe40008001206 */
[----:B------:R-:W-:Y:S01]  /*7eb0*/  SHF.R.U32.HI R7, RZ, UR8, R6 ;  /* 0x00000008ff077c19 */ /* 0x000fe20008011606 */
[----:B------:R-:W-:-:S03]  /*7ec0*/  ULDC UR8, c[0x0][0x758] ;  /* 0x0001d60000087ab9 */ /* 0x000fc60000000800 */
[--C-:B------:R-:W-:Y:S02]  /*7ed0*/  SHF.R.U64 R22, R24, UR8, R7.reuse ;  /* 0x0000000818167c19 */ /* 0x100fe40008001207 */
[----:B------:R-:W-:-:S03]  /*7ee0*/  SHF.R.U32.HI R23, RZ, UR8, R7 ;  /* 0x00000008ff177c19 */ /* 0x000fc60008011607 */
[----:B------:R-:W-:Y:S02]  /*7ef0*/  IMAD.MOV.U32 R6, RZ, RZ, R22 ;  /* 0x000000ffff067224 */ /* 0x000fe400078e0016 */
[----:B------:R-:W-:Y:S01]  /*7f00*/  IMAD.MOV.U32 R7, RZ, RZ, R23 ;  /* 0x000000ffff077224 */ /* 0x000fe200078e0017 */
[----:B------:R-:W-:Y:S06]  /*7f10*/  @!P0 BRA `(.L_x_168) ;  /* 0x0000000000288947 */ /* 0x000fec0003800000 */
        /* <DEDUP_REMOVED lines=10> */
.L_x_168:
[----:B------:R-:W-:Y:S01]  /*7fc0*/  ULDC UR8, c[0x0][0x748] ;  /* 0x0001d20000087ab9 */ /* 0x000fe20000000800 */
[----:B------:R-:W-:Y:S02]  /*7fd0*/  LOP3.LUT R21, R21, UR4, RZ, 0xc0, !PT ;  /* 0x0000000415157c12 */ /* 0x000fe4000f8ec0ff */
[----:B------:R-:W-:Y:S01]  /*7fe0*/  SHF.R.U64 R7, R6, UR8, R7 ;  /* 0x0000000806077c19 */ /* 0x000fe20008001207 */
[----:B------:R-:W-:Y:S01]  /*7ff0*/  ULDC UR8, c[0x0][0x738] ;  /* 0x0001ce0000087ab9 */ /* 0x000fe20000000800 */
[----:B------:R-:W-:-:S05]  /*8000*/  LOP3.LUT R6, R24, UR6, RZ, 0xc0, !PT ;  /* 0x0000000618067c12 */ /* 0x000fca000f8ec0ff */
[----:B------:R-:W-:Y:S02]  /*8010*/  IMAD R9, R7, UR5, R6 ;  /* 0x0000000507097c24 */ /* 0x000fe4000f8e0206 */
[----:B------:R-:W-:-:S04]  /*8020*/  IMAD.MOV R7, RZ, RZ, -R7 ;  /* 0x000000ffff077224 */ /* 0x000fc800078e0a07 */
[----:B------:R-:W-:Y:S01]  /*8030*/  IMAD R22, R7, UR8, R22 ;  /* 0x0000000807167c24 */ /* 0x000fe2000f8e0216 */
[----:B------:R-:W-:Y:S01]  /*8040*/  ULDC UR8, c[0x0][0x710] ;  /* 0x0001c40000087ab9 */ /* 0x000fe20000000800 */
[----:B------:R-:W-:Y:S02]  /*8050*/  IMAD.MOV.U32 R7, RZ, RZ, 0x1 ;  /* 0x00000001ff077424 */ /* 0x000fe400078e00ff */
[----:B------:R-:W-:Y:S01]  /*8060*/  IMAD R18, R9, UR8, R18 ;  /* 0x0000000809127c24 */ /* 0x000fe2000f8e0212 */
[----:B------:R-:W-:Y:S02]  /*8070*/  ULDC UR8, c[0x0][0x700] ;  /* 0x0001c00000087ab9 */ /* 0x000fe40000000800 */
[----:B------:R-:W-:-:S05]  /*8080*/  IMAD R9, R22, UR8, R21 ;  /* 0x0000000816097c24 */ /* 0x000fca000f8e0215 */
[----:B------:R-:W-:Y:S02]  /*8090*/  SEL R6, R9, R18, !P3 ;  /* 0x0000001209067207 */ /* 0x000fe40005800000 */
[----:B------:R-:W-:-:S07]  /*80a0*/  SEL R18, R18, R9, !P3 ;  /* 0x0000000912127207 */ /* 0x000fce0005800000 */
.L_x_166:
[----:B------:R-:W-:Y:S05]  /*80b0*/  BSYNC B1 ;  /* 0x0000000000017941 */ /* 0x000fea0003800000 */
.L_x_165:
[----:B------:R-:W-:-:S13]  /*80c0*/  LOP3.LUT P0, RZ, R7, 0xff, RZ, 0xc0, !PT ;  /* 0x000000ff07ff7812 */ /* 0x000fda000780c0ff */
[----:B------:R-:W-:Y:S05]  /*80d0*/  @P0 BRA `(.L_x_169) ;  /* 0xfffffff400100947 */ /* 0x000fea000383ffff */
[----:B------:R-:W-:Y:S05]  /*80e0*/  BSYNC B0 ;  /* 0x0000000000007941 */ /* 0x000fea0003800000 */
.L_x_158:
[----:B------:R-:W-:-:S03]  /*80f0*/  UMOV UR8, 0xffffffff ;  /* 0xffffffff00087882 */ /* 0x000fc60000000000 */
[----:B------:R-:W-:Y:S05]  /*8100*/  BRA.DIV UR8, `(.L_x_170) ;  /* 0x0000000608947947 */ /* 0x000fea000b800000 */
[----:B------:R-:W-:-:S13]  /*8110*/  ELECT P0, URZ, PT ;  /* 0x00000000003f782f */ /* 0x000fda0003800000 */
.L_x_188:
[----:B------:R-:W-:Y:S04]  /*8120*/  BSSY B0, `(.L_x_171) ;  /* 0x000004f000007945 */ /* 0x000fe80003800000 */
[----:B------:R-:W-:Y:S05]  /*8130*/  @!P0 BRA `(.L_x_172) ;  /* 0x0000000400348947 */ /* 0x000fea0003800000 */
[----:B------:R-:W-:-:S04]  /*8140*/  LOP3.LUT R4, R4, 0x2, RZ, 0xfc, !PT ;  /* 0x0000000204047812 */ /* 0x000fc800078efcff */
[----:B------:R-:W-:-:S13]  /*8150*/  ISETP.NE.AND P0, PT, R4, 0x3, PT ;  /* 0x000000030400780c */ /* 0x000fda0003f05270 */
[----:B------:R-:W-:Y:S05]  /*8160*/  @!P0 BRA `(.L_x_173) ;  /* 0x0000000000048947 */ /* 0x000fea0003800000 */
[----:B------:R-:W-:Y:S01]  /*8170*/  BPT.TRAP 0x1 ;  /* 0x000000040000795c */ /* 0x000fe20000300000 */
.L_x_173:
[----:B------:R-:W0:Y:S01]  /*8180*/  S2R R3, SR_CgaCtaId ;  /* 0x0000000000037919 */ /* 0x000e220000008800 */
[----:B------:R-:W-:Y:S02]  /*8190*/  MOV R0, 0x400 ;  /* 0x0000040000007802 */ /* 0x000fe40000000f00 */
[----:B------:R-:W-:Y:S02]  /*81a0*/  SHF.L.U32 R2, R5, 0x1f, RZ ;  /* 0x0000001f05027819 */ /* 0x000fe400000006ff */
[----:B0-----:R-:W-:-:S05]  /*81b0*/  LEA R3, R3, R0, 0x18 ;  /* 0x0000000003037211 */ /* 0x001fca00078ec0ff */
[----:B------:R-:W-:-:S04]  /*81c0*/  VIADD R3, R3, 0x40 ;  /* 0x0000004003037836 */ /* 0x000fc80000000000 */
[C---:B------:R-:W-:Y:S02]  /*81d0*/  IMAD R7, R10.reuse, 0x8, R3 ;  /* 0x000000080a077824 */ /* 0x040fe400078e0203 */
[----:B------:R-:W-:Y:S02]  /*81e0*/  VIADD R10, R10, 0x1 ;  /* 0x000000010a0a7836 */ /* 0x000fe40000000000 */
[----:B------:R-:W0:Y:S03]  /*81f0*/  SYNCS.PHASECHK.TRANS64.TRYWAIT P0, [R7+URZ], R2 ;  /* 0x00000002070075a7 */ /* 0x000e26000800017f */
[----:B------:R-:W-:-:S04]  /*8200*/  ISETP.NE.AND P1, PT, R10, 0x8, PT ;  /* 0x000000080a00780c */ /* 0x000fc80003f25270 */
[----:B------:R-:W-:Y:S02]  /*8210*/  SEL R0, RZ, 0x1, P1 ;  /* 0x00000001ff007807 */ /* 0x000fe40000800000 */
[----:B------:R-:W-:Y:S02]  /*8220*/  SEL R10, R10, RZ, P1 ;  /* 0x000000ff0a0a7207 */ /* 0x000fe40000800000 */
[----:B------:R-:W-:-:S03]  /*8230*/  LOP3.LUT R5, R5, R0, RZ, 0x3c, !PT ;  /* 0x0000000005057212 */ /* 0x000fc600078e3cff */
[----:B------:R-:W-:Y:S01]  /*8240*/  IMAD R9, R10, 0x8, R3 ;  /* 0x000000080a097824 */ /* 0x000fe200078e0203 */
[----:B------:R-:W-:Y:S01]  /*8250*/  SHF.L.U32 R4, R5, 0x1f, RZ ;  /* 0x0000001f05047819 */ /* 0x000fe200000006ff */
[----:B0-----:R-:W-:Y:S06]  /*8260*/  @!P0 BRA `(.L_x_174) ;  /* 0x00000004005c8947 */ /* 0x001fec0003800000 */
.L_x_189:
[----:B------:R-:W1:Y:S01]  /*8270*/  SYNCS.PHASECHK.TRANS64.TRYWAIT P0, [R9+URZ], R4 ;  /* 0x00000004090075a7 */ /* 0x000e62000800017f */
[----:B------:R-:W-:-:S05]  /*8280*/  VIADD R0, R10, 0x1 ;  /* 0x000000010a007836 */ /* 0x000fca0000000000 */
[----:B------:R-:W-:-:S04]  /*8290*/  ISETP.NE.AND P1, PT, R0, 0x8, PT ;  /* 0x000000080000780c */ /* 0x000fc80003f25270 */
[----:B0-----:R-:W-:Y:S02]  /*82a0*/  SEL R2, RZ, 0x1, P1 ;  /* 0x00000001ff027807 */ /* 0x001fe40000800000 */
[----:B------:R-:W-:Y:S02]  /*82b0*/  SEL R0, R0, RZ, P1 ;  /* 0x000000ff00007207 */ /* 0x000fe40000800000 */
[----:B------:R-:W-:-:S03]  /*82c0*/  LOP3.LUT R7, R5, R2, RZ, 0x3c, !PT ;  /* 0x0000000205077212 */ /* 0x000fc600078e3cff */
[----:B------:R-:W-:Y:S01]  /*82d0*/  IMAD R6, R0, 0x8, R3 ;  /* 0x0000000800067824 */ /* 0x000fe200078e0203 */
[----:B------:R-:W-:Y:S01]  /*82e0*/  SHF.L.U32 R5, R7, 0x1f, RZ ;  /* 0x0000001f07057819 */ /* 0x000fe200000006ff */
[----:B-1----:R-:W-:Y:S06]  /*82f0*/  @!P0 BRA `(.L_x_175) ;  /* 0x00000004004c8947 */ /* 0x002fec0003800000 */
.L_x_190:
[----:B------:R-:W1:Y:S01]  /*8300*/  SYNCS.PHASECHK.TRANS64.TRYWAIT P0, [R6+URZ], R5 ;  /* 0x00000005060075a7 */ /* 0x000e62000800017f */
[----:B------:R-:W-:-:S05]  /*8310*/  VIADD R0, R0, 0x1 ;  /* 0x0000000100007836 */ /* 0x000fca0000000000 */
[----:B------:R-:W-:-:S04]  /*8320*/  ISETP.NE.AND P1, PT, R0, 0x8, PT ;  /* 0x000000080000780c */ /* 0x000fc80003f25270 */
[----:B------:R-:W-:Y:S02]  /*8330*/  SEL R2, RZ, 0x1, P1 ;  /* 0x00000001ff027807 */ /* 0x000fe40000800000 */
[----:B------:R-:W-:Y:S02]  /*8340*/  SEL R0, R0, RZ, P1 ;  /* 0x000000ff00007207 */ /* 0x000fe40000800000 */
[----:B------:R-:W-:-:S03]  /*8350*/  LOP3.LUT R7, R7, R2, RZ, 0x3c, !PT ;  /* 0x0000000207077212 */ /* 0x000fc600078e3cff */
[----:B0-----:R-:W-:Y:S01]  /*8360*/  IMAD R9, R0, 0x8, R3 ;  /* 0x0000000800097824 */ /* 0x001fe200078e0203 */
[----:B------:R-:W-:Y:S01]  /*8370*/  SHF.L.U32 R4, R7, 0x1f, RZ ;  /* 0x0000001f07047819 */ /* 0x000fe200000006ff */
[----:B-1----:R-:W-:Y:S06]  /*8380*/  @!P0 BRA `(.L_x_176) ;  /* 0x00000004003c8947 */ /* 0x002fec0003800000 */
.L_x_191:
        /* <DEDUP_REMOVED lines=9> */
.L_x_192:
        /* <DEDUP_REMOVED lines=9> */
.L_x_193:
        /* <DEDUP_REMOVED lines=9> */
.L_x_194:
[----:B------:R-:W1:Y:S01]  /*8540*/  SYNCS.PHASECHK.TRANS64.TRYWAIT P0, [R6+URZ], R5 ;  /* 0x00000005060075a7 */ /* 0x000e62000800017f */
[----:B------:R-:W-:-:S05]  /*8550*/  VIADD R0, R0, 0x1 ;  /* 0x0000000100007836 */ /* 0x000fca0000000000 */
[----:B------:R-:W-:-:S04]  /*8560*/  ISETP.NE.AND P1, PT, R0, 0x8, PT ;  /* 0x000000080000780c */ /* 0x000fc80003f25270 */
[----:B------:R-:W-:Y:S02]  /*8570*/  SEL R2, RZ, 0x1, P1 ;  /* 0x00000001ff027807 */ /* 0x000fe40000800000 */
[----:B------:R-:W-:Y:S02]  /*8580*/  SEL R0, R0, RZ, P1 ;  /* 0x000000ff00007207 */ /* 0x000fe40000800000 */
[----:B------:R-:W-:Y:S01]  /*8590*/  LOP3.LUT R2, R7, R2, RZ, 0x3c, !PT ;  /* 0x0000000207027212 */ /* 0x000fe200078e3cff */
[----:B-1----:R-:W-:Y:S06]  /*85a0*/  @!P0 BRA `(.L_x_180) ;  /* 0x0000000400048947 */ /* 0x002fec0003800000 */
.L_x_195:
[----:B------:R-:W-:Y:S01]  /*85b0*/  IMAD R3, R0, 0x8, R3 ;  /* 0x0000000800037824 */ /* 0x000fe200078e0203 */
[----:B------:R-:W-:-:S07]  /*85c0*/  SHF.L.U32 R0, R2, 0x1f, RZ ;  /* 0x0000001f02007819 */ /* 0x000fce00000006ff */
.L_x_181:
[----:B--2---:R2:W3:Y:S02]  /*85d0*/  SYNCS.PHASECHK.TRANS64.TRYWAIT P0, [R3+URZ], R0 ;  /* 0x00000000030075a7 */ /* 0x0044e4000800017f */
[----:B---3--:R-:W-:Y:S05]  /*85e0*/  @!P0 NANOSLEEP.SYNCS 0x989680 ;  /* 0x009896800000895d */ /* 0x008fea0003900000 */
[----:B------:R-:W3:Y:S02]  /*85f0*/  @!P0 SYNCS.PHASECHK.TRANS64 P0, [R3+URZ], R0 ;  /* 0x00000000030085a7 */ /* 0x000ee4000800007f */
[----:B---3--:R-:W-:Y:S05]  /*8600*/  @!P0 BRA `(.L_x_181) ;  /* 0xfffffffc00f08947 */ /* 0x008fea000383ffff */
.L_x_172:
[----:B------:R-:W-:Y:S05]  /*8610*/  BSYNC B0 ;  /* 0x0000000000007941 */ /* 0x000fea0003800000 */
.L_x_171:
[----:B------:R-:W-:Y:S05]  /*8620*/  EXIT ;  /* 0x000000000000794d */ /* 0x000fea0003800000 */
.L_x_22:
[----:B-1----:R-:W-:-:S04]  /*8630*/  IMAD.U32 R18, RZ, RZ, UR8 ;  /* 0x00000008ff127e24 */ /* 0x002fc8000f8e00ff */
[----:B------:R1:W4:Y:S03]  /*8640*/  SYNCS.PHASECHK.TRANS64.TRYWAIT P1, [R18+URZ], R17 ;  /* 0x00000011120075a7 */ /* 0x000326000802017f */
[----:B----4-:R-:W-:Y:S05]  /*8650*/  @!P1 NANOSLEEP.SYNCS 0x989680 ;  /* 0x009896800000995d */ /* 0x010fea0003900000 */
[----:B------:R-:W4:Y:S02]  /*8660*/  @!P1 SYNCS.PHASECHK.TRANS64 P1, [R18+URZ], R17 ;  /* 0x00000011120095a7 */ /* 0x000f24000802007f */
[----:B----4-:R-:W-:Y:S05]  /*8670*/  @!P1 BRA `(.L_x_22) ;  /* 0xfffffffc00ec9947 */ /* 0x010fea000383ffff */
[----:B------:R-:W-:Y:S05]  /*8680*/  BRA `(.L_x_21) ;  /* 0xffffff9000247947 */ /* 0x000fea000383ffff */
.L_x_159:
[----:B------:R-:W-:Y:S01]  /*8690*/  BSSY B1, `(.L_x_182) ;  /* 0x0000006000017945 */ /* 0x000fe20003800000 */
[----:B------:R-:W-:-:S07]  /*86a0*/  IMAD.MOV.U32 R7, RZ, RZ, -0x1 ;  /* 0xffffffffff077424 */ /* 0x000fce00078e00ff */
[----:B------:R-:W-:Y:S05]  /*86b0*/  WARPSYNC.COLLECTIVE R7, `(.L_x_183) ;  /* 0x00000000070c7348 */ /* 0x000fea0003c00000 */
[----:B------:R-:W-:Y:S02]  /*86c0*/  ELECT P0, UR62, PT ;  /* 0x00000000003e782f */ /* 0x000fe40003800000 */
[----:B------:R-:W-:Y:S01]  /*86d0*/  MOV R7, UR62 ;  /* 0x0000003e00077c02 */ /* 0x000fe20008000f00 */
[----:B------:R-:W-:Y:S10]  /*86e0*/  ENDCOLLECTIVE ;  /* 0x000000000000791b */ /* 0x000ff40003800000 */
.L_x_183:
[----:B------:R-:W-:Y:S05]  /*86f0*/  BSYNC B1 ;  /* 0x0000000000017941 */ /* 0x000fea0003800000 */
.L_x_182:
[----:B------:R-:W-:Y:S05]  /*8700*/  BRA `(.L_x_184) ;  /* 0xffffffec00907947 */ /* 0x000fea000383ffff */
.L_x_162:
[----:B-1----:R1:W2:Y:S02]  /*8710*/  SYNCS.PHASECHK.TRANS64.TRYWAIT P0, [R23+URZ+0x40], R18 ;  /* 0x00004012170075a7 */ /* 0x0022a4000800017f */
[----:B--2---:R-:W-:Y:S05]  /*8720*/  @!P0 NANOSLEEP.SYNCS 0x989680 ;  /* 0x009896800000895d */ /* 0x004fea0003900000 */
[----:B------:R-:W2:Y:S02]  /*8730*/  @!P0 SYNCS.PHASECHK.TRANS64 P0, [R23+URZ+0x40], R18 ;  /* 0x00004012170085a7 */ /* 0x000ea4000800007f */
[----:B--2---:R-:W-:Y:S05]  /*8740*/  @!P0 BRA `(.L_x_162) ;  /* 0xfffffffc00f08947 */ /* 0x004fea000383ffff */
[----:B------:R-:W-:Y:S05]  /*8750*/  BRA `(.L_x_185) ;  /* 0xffffffec00d07947 */ /* 0x000fea000383ffff */
.L_x_170:
[----:B------:R-:W-:Y:S01]  /*8760*/  BSSY B0, `(.L_x_186) ;  /* 0x0000006000007945 */ /* 0x000fe20003800000 */
[----:B------:R-:W-:-:S07]  /*8770*/  IMAD.MOV.U32 R7, RZ, RZ, -0x1 ;  /* 0xffffffffff077424 */ /* 0x000fce00078e00ff */
[----:B------:R-:W-:Y:S05]  /*8780*/  WARPSYNC.COLLECTIVE R7, `(.L_x_187) ;  /* 0x00000000070c7348 */ /* 0x000fea0003c00000 */
[----:B------:R-:W-:Y:S02]  /*8790*/  ELECT P0, UR62, PT ;  /* 0x00000000003e782f */ /* 0x000fe40003800000 */
[----:B------:R-:W-:Y:S01]  /*87a0*/  MOV R7, UR62 ;  /* 0x0000003e00077c02 */ /* 0x000fe20008000f00 */
[----:B------:R-:W-:Y:S10]  /*87b0*/  ENDCOLLECTIVE ;  /* 0x000000000000791b */ /* 0x000ff40003800000 */
.L_x_187:
[----:B------:R-:W-:Y:S05]  /*87c0*/  BSYNC B0 ;  /* 0x0000000000007941 */ /* 0x000fea0003800000 */
.L_x_186:
[----:B------:R-:W-:Y:S05]  /*87d0*/  BRA `(.L_x_188) ;  /* 0xfffffff800507947 */ /* 0x000fea000383ffff */
.L_x_174:
[----:B0-----:R0:W1:Y:S02]  /*87e0*/  SYNCS.PHASECHK.TRANS64.TRYWAIT P0, [R7+URZ], R2 ;  /* 0x00000002070075a7 */ /* 0x001064000800017f */
[----:B-1----:R-:W-:Y:S05]  /*87f0*/  @!P0 NANOSLEEP.SYNCS 0x989680 ;  /* 0x009896800000895d */ /* 0x002fea0003900000 */
[----:B------:R-:W1:Y:S02]  /*8800*/  @!P0 SYNCS.PHASECHK.TRANS64 P0, [R7+URZ], R2 ;  /* 0x00000002070085a7 */ /* 0x000e64000800007f */
[----:B-1----:R-:W-:Y:S05]  /*8810*/  @!P0 BRA `(.L_x_174) ;  /* 0xfffffffc00f08947 */ /* 0x002fea000383ffff */
[----:B------:R-:W-:Y:S05]  /*8820*/  BRA `(.L_x_189) ;  /* 0xfffffff800907947 */ /* 0x000fea000383ffff */
.L_x_175:
[----:B0-----:R0:W1:Y:S02]  /*8830*/  SYNCS.PHASECHK.TRANS64.TRYWAIT P0, [R9+URZ], R4 ;  /* 0x00000004090075a7 */ /* 0x001064000800017f */
[----:B-1----:R-:W-:Y:S05]  /*8840*/  @!P0 NANOSLEEP.SYNCS 0x989680 ;  /* 0x009896800000895d */ /* 0x002fea0003900000 */
[----:B------:R-:W1:Y:S02]  /*8850*/  @!P0 SYNCS.PHASECHK.TRANS64 P0, [R9+URZ], R4 ;  /* 0x00000004090085a7 */ /* 0x000e64000800007f */
[----:B-1----:R-:W-:Y:S05]  /*8860*/  @!P0 BRA `(.L_x_175) ;  /* 0xfffffffc00f08947 */ /* 0x002fea000383ffff */
[----:B------:R-:W-:Y:S05]  /*8870*/  BRA `(.L_x_190) ;  /* 0xfffffff800a07947 */ /* 0x000fea000383ffff */
.L_x_176:
[----:B0-----:R0:W1:Y:S02]  /*8880*/  SYNCS.PHASECHK.TRANS64.TRYWAIT P0, [R6+URZ], R5 ;  /* 0x00000005060075a7 */ /* 0x001064000800017f */
[----:B-1----:R-:W-:Y:S05]  /*8890*/  @!P0 NANOSLEEP.SYNCS 0x989680 ;  /* 0x009896800000895d */ /* 0x002fea0003900000 */
[----:B------:R-:W1:Y:S02]  /*88a0*/  @!P0 SYNCS.PHASECHK.TRANS64 P0, [R6+URZ], R5 ;  /* 0x00000005060085a7 */ /* 0x000e64000800007f */
[----:B-1----:R-:W-:Y:S05]  /*88b0*/  @!P0 BRA `(.L_x_176) ;  /* 0xfffffffc00f08947 */ /* 0x002fea000383ffff */
[----:B------:R-:W-:Y:S05]  /*88c0*/  BRA `(.L_x_191) ;  /* 0xfffffff800b07947 */ /* 0x000fea000383ffff */
.L_x_177:
[----:B0-----:R0:W1:Y:S02]  /*88d0*/  SYNCS.PHASECHK.TRANS64.TRYWAIT P0, [R9+URZ], R4 ;  /* 0x00000004090075a7 */ /* 0x001064000800017f */
[----:B-1----:R-:W-:Y:S05]  /*88e0*/  @!P0 NANOSLEEP.SYNCS 0x989680 ;  /* 0x009896800000895d */ /* 0x002fea0003900000 */
[----:B------:R-:W1:Y:S02]  /*88f0*/  @!P0 SYNCS.PHASECHK.TRANS64 P0, [R9+URZ], R4 ;  /* 0x00000004090085a7 */ /* 0x000e64000800007f */
[----:B-1----:R-:W-:Y:S05]  /*8900*/  @!P0 BRA `(.L_x_177) ;  /* 0xfffffffc00f08947 */ /* 0x002fea000383ffff */
[----:B------:R-:W-:Y:S05]  /*8910*/  BRA `(.L_x_192) ;  /* 0xfffffff800c07947 */ /* 0x000fea000383ffff */
.L_x_178:
[----:B0-----:R0:W1:Y:S02]  /*8920*/  SYNCS.PHASECHK.TRANS64.TRYWAIT P0, [R6+URZ], R5 ;  /* 0x00000005060075a7 */ /* 0x001064000800017f */
[----:B-1----:R-:W-:Y:S05]  /*8930*/  @!P0 NANOSLEEP.SYNCS 0x989680 ;  /* 0x009896800000895d */ /* 0x002fea0003900000 */
[----:B------:R-:W1:Y:S02]  /*8940*/  @!P0 SYNCS.PHASECHK.TRANS64 P0, [R6+URZ], R5 ;  /* 0x00000005060085a7 */ /* 0x000e64000800007f */
[----:B-1----:R-:W-:Y:S05]  /*8950*/  @!P0 BRA `(.L_x_178) ;  /* 0xfffffffc00f08947 */ /* 0x002fea000383ffff */
[----:B------:R-:W-:Y:S05]  /*8960*/  BRA `(.L_x_193) ;  /* 0xfffffff800d07947 */ /* 0x000fea000383ffff */
.L_x_179:
[----:B0-----:R0:W1:Y:S02]  /*8970*/  SYNCS.PHASECHK.TRANS64.TRYWAIT P0, [R9+URZ], R4 ;  /* 0x00000004090075a7 */ /* 0x001064000800017f */
[----:B-1----:R-:W-:Y:S05]  /*8980*/  @!P0 NANOSLEEP.SYNCS 0x989680 ;  /* 0x009896800000895d */ /* 0x002fea0003900000 */
[----:B------:R-:W1:Y:S02]  /*8990*/  @!P0 SYNCS.PHASECHK.TRANS64 P0, [R9+URZ], R4 ;  /* 0x00000004090085a7 */ /* 0x000e64000800007f */
[----:B-1----:R-:W-:Y:S05]  /*89a0*/  @!P0 BRA `(.L_x_179) ;  /* 0xfffffffc00f08947 */ /* 0x002fea000383ffff */
[----:B------:R-:W-:Y:S05]  /*89b0*/  BRA `(.L_x_194) ;  /* 0xfffffff800e07947 */ /* 0x000fea000383ffff */
.L_x_180:
[----:B-1----:R1:W2:Y:S02]  /*89c0*/  SYNCS.PHASECHK.TRANS64.TRYWAIT P0, [R6+URZ], R5 ;  /* 0x00000005060075a7 */ /* 0x0022a4000800017f */
[----:B--2---:R-:W-:Y:S05]  /*89d0*/  @!P0 NANOSLEEP.SYNCS 0x989680 ;  /* 0x009896800000895d */ /* 0x004fea0003900000 */
[----:B------:R-:W2:Y:S02]  /*89e0*/  @!P0 SYNCS.PHASECHK.TRANS64 P0, [R6+URZ], R5 ;  /* 0x00000005060085a7 */ /* 0x000ea4000800007f */
[----:B--2---:R-:W-:Y:S05]  /*89f0*/  @!P0 BRA `(.L_x_180) ;  /* 0xfffffffc00f08947 */ /* 0x004fea000383ffff */
[----:B------:R-:W-:Y:S05]  /*8a00*/  BRA `(.L_x_195) ;  /* 0xfffffff800e87947 */ /* 0x000fea000383ffff */
.L_x_196:
[----:B------:R-:W-:-:S00]  /*8a10*/  BRA `(.L_x_196) ;  /* 0xfffffffc00fc7947 */ /* 0x000fc0000383ffff */
[----:B------:R-:W-:-:S00]  /*8a20*/  NOP ;  /* 0x0000000000007918 */ /* 0x000fc00000000000 */
        /* <DEDUP_REMOVED lines=13> */
.L_x_197:


//--------------------- .nv.shared._ZN7cutlass13device_kernelINS_4gemm6kernel13GemmUniversalIN4cute5tupleIJiiiiEEENS1_10collective13CollectiveMmaINS1_40MainloopSm90TmaGmmaWarpSpecializedSparseILi8ENS5_IJNS4_1CILi1EEENSA_ILi2EEESB_EEENS1_35KernelTmaWarpSpecializedCooperativeEEENS5_IJNSA_ILi128EEESG_SG_EEEaNS5_IJNS4_6LayoutINS5_IJiNS5_IJSC_iEEEiEEENS5_IJlNS5_IJSB_SC_EEElEEEEENSI_INS5_IJNS5_IJNSA_ILi64EEEiEEENS5_IJSG_iEEEiEEENS5_IJNS5_IJSG_NSA_ILi8192EEEEEENS5_IJSB_lEEElEEEEEEEEaNS5_IJlSB_lEEENS4_8TiledMMAINS4_8MMA_AtomIJNS4_4SM904GMMA6SPARSE28GMMA_64x128x64_S32S8S8_SS_TNILNS12_9SparseSelE0EEEEEENSI_INS5_IJSC_SB_SB_EEENS5_IJSB_NSA_ILi0EEES19_EEEEENS5_IJNS4_10UnderscoreES1C_S1C_EEEEENS4_23SM90_TMA_LOAD_MULTICASTENS4_14ComposedLayoutINS4_7SwizzleILi2ELi4ELi3EEENS4_25smem_sparse_ptr_flag_bitsILi2ELi8EEENSI_INS5_IJNS5_IJSB_NSA_ILi8EEEEEENS5_IJSC_SO_EEEEEENS5_IJNS5_IJS19_SG_EEESL_EEEEEEEvNS4_8identityENS4_13SM90_TMA_LOADENS1G_INS1H_ILi3ELi4ELi3EEENS4_18smem_ptr_flag_bitsILi8EEENSI_INS5_IJS1L_SG_EEENS5_IJSG_SB_EEEEEEEvS1T_EENS_8epilogue10collective6detail29Sm90TmaWarpSpecializedAdapterINS24_15DefaultEpilogueIiNS5_IJSB_llEEES28_NS23_6thread17LinearCombinationIiLi1EiiLNS29_9ScaleType4KindE0ELNS_15FloatRoundStyleE2EiEENS1_15EpilogueDefaultEEEEEvvEEEEvNT_6ParamsE --------------------------
	.section	.nv.shared._ZN7cutlass13device_kernelINS_4gemm6kernel13GemmUniversalIN4cute5tupleIJiiiiEEENS1_10collective13CollectiveMmaINS1_40MainloopSm90TmaGmmaWarpSpecializedSparseILi8ENS5_IJNS4_1CILi1EEENSA_ILi2EEESB_EEENS1_35KernelTmaWarpSpecializedCooperativeEEENS5_IJNSA_ILi128EEESG_SG_EEEaNS5_IJNS4_6LayoutINS5_IJiNS5_IJSC_iEEEiEEENS5_IJlNS5_IJSB_SC_EEElEEEEENSI_INS5_IJNS5_IJNSA_ILi64EEEiEEENS5_IJSG_iEEEiEEENS5_IJNS5_IJSG_NSA_ILi8192EEEEEENS5_IJSB_lEEElEEEEEEEEaNS5_IJlSB_lEEENS4_8TiledMMAINS4_8MMA_AtomIJNS4_4SM904GMMA6SPARSE28GMMA_64x128x64_S32S8S8_SS_TNILNS12_9SparseSelE0EEEEEENSI_INS5_IJSC_SB_SB_EEENS5_IJSB_NSA_ILi0EEES19_EEEEENS5_IJNS4_10UnderscoreES1C_S1C_EEEEENS4_23SM90_TMA_LOAD_MULTICASTENS4_14ComposedLayoutINS4_7SwizzleILi2ELi4ELi3EEENS4_25smem_sparse_ptr_flag_bitsILi2ELi8EEENSI_INS5_IJNS5_IJSB_NSA_ILi8EEEEEENS5_IJSC_SO_EEEEEENS5_IJNS5_IJS19_SG_EEESL_EEEEEEEvNS4_8identityENS4_13SM90_TMA_LOADENS1G_INS1H_ILi3ELi4ELi3EEENS4_18smem_ptr_flag_bitsILi8EEENSI_INS5_IJS1L_SG_EEENS5_IJSG_SB_EEEEEEEvS1T_EENS_8epilogue10collective6detail29Sm90TmaWarpSpecializedAdapterINS24_15DefaultEpilogueIiNS5_IJSB_llEEES28_NS23_6thread17LinearCombinationIiLi1EiiLNS29_9ScaleType4KindE0ELNS_15FloatRoundStyleE2EiEENS1_15EpilogueDefaultEEEEEvvEEEEvNT_6ParamsE,"aw",@nobits
	.sectionflags	@""
	.align	16
	.zero		1024


//--------------------- .nv.shared.reserved.0     --------------------------
	.section	.nv.shared.reserved.0,"aw",@nobits
	.weak		__nv_reservedSMEM_offset_0_alias
	.size		__nv_reservedSMEM_offset_0_alias, 0, 0
	.other		__nv_reservedSMEM_offset_0_alias,@"STO_CUDA_RESERVED_SHARED STV_DEFAULT"
__nv_reservedSMEM_offset_0_alias:
	.zero		0


//--------------------- .nv.global                --------------------------
	.section	.nv.global,"aw",@nobits
.nv.global:
	.type		_ZN39_INTERNAL_d3d0d766_4_k_cu_db0b894e_27894cute1_E,@object
	.size		_ZN39_INTERNAL_d3d0d766_4_k_cu_db0b894e_27894cute1_E,(_ZN39_INTERNAL_d3d0d766_4_k_cu_db0b894e_27894cuda3std3__45__cpo6cbeginE - _ZN39_INTERNAL_d3d0d766_4_k_cu_db0b894e_27894cute1_E)
_ZN39_INTERNAL_d3d0d766_4_k_cu_db0b894e_27894cute1_E:
	.zero		1
	.type		_ZN39_INTERNAL_d3d0d766_4_k_cu_db0b894e_27894cuda3std3__45__cpo6cbeginE,@object
	.size		_ZN39_INTERNAL_d3d0d766_4_k_cu_db0b894e_27894cuda3std3__45__cpo6cbeginE,(_ZN39_INTERNAL_d3d0d766_4_k_cu_db0b894e_27894cuda3std3__48in_placeE - _ZN39_INTERNAL_d3d0d766_4_k_cu_db0b894e_27894cuda3std3__45__cpo6cbeginE)
_ZN39_INTERNAL_d3d0d766_4_k_cu_db0b894e_27894cuda3std3__45__cpo6cbeginE:
	.zero		1
	.type		_ZN39_INTERNAL_d3d0d766_4_k_cu_db0b894e_27894cuda3std3__48in_placeE,@object
	.size		_ZN39_INTERNAL_d3d0d766_4_k_cu_db0b894e_27894cuda3std3__48in_placeE,(_ZN39_INTERNAL_d3d0d766_4_k_cu_db0b894e_27894cuda3std6ranges3__45__cpo9iter_moveE - _ZN39_INTERNAL_d3d0d766_4_k_cu_db0b894e_27894cuda3std3__48in_placeE)
_ZN39_INTERNAL_d3d0d766_4_k_cu_db0b894e_27894cuda3std3__48in_placeE:
	.zero		1
	.type		_ZN39_INTERNAL_d3d0d766_4_k_cu_db0b894e_27894cuda3std6ranges3__45__cpo9iter_moveE,@object
	.size		_ZN39_INTERNAL_d3d0d766_4_k_cu_db0b894e_27894cuda3std6ranges3__45__cpo9iter_moveE,(_ZN39_INTERNAL_d3d0d766_4_k_cu_db0b894e_27894cuda3std3__45__cpo5beginE - _ZN39_INTERNAL_d3d0d766_4_k_cu_db0b894e_27894cuda3std6ranges3__45__cpo9iter_moveE)
_ZN39_INTERNAL_d3d0d766_4_k_cu_db0b894e_27894cuda3std6ranges3__45__cpo9iter_moveE:
	.zero		1
	.type		_ZN39_INTERNAL_d3d0d766_4_k_cu_db0b894e_27894cuda3std3__45__cpo5beginE,@object
	.size		_ZN39_INTERNAL_d3d0d766_4_k_cu_db0b894e_27894cuda3std3__45__cpo5beginE,(_ZN39_INTERNAL_d3d0d766_4_k_cu_db0b894e_27894cuda3std3__441_GLOBAL__N__d3d0d766_4_k_cu_db0b894e_27896ignoreE - _ZN39_INTERNAL_d3d0d766_4_k_cu_db0b894e_27894cuda3std3__45__cpo5beginE)
_ZN39_INTERNAL_d3d0d766_4_k_cu_db0b894e_27894cuda3std3__45__cpo5beginE:
	.zero		1
	.type		_ZN39_INTERNAL_d3d0d766_4_k_cu_db0b894e_27894cuda3std3__441_GLOBAL__N__d3d0d766_4_k_cu_db0b894e_27896ignoreE,@object
	.size		_ZN39_INTERNAL_d3d0d766_4_k_cu_db0b894e_27894cuda3std3__441_GLOBAL__N__d3d0d766_4_k_cu_db0b894e_27896ignoreE,(_ZN39_INTERNAL_d3d0d766_4_k_cu_db0b894e_27894cute7productE - _ZN39_INTERNAL_d3d0d766_4_k_cu_db0b894e_27894cuda3std3__441_GLOBAL__N__d3d0d766_4_k_cu_db0b894e_27896ignoreE)
_ZN39_INTERNAL_d3d0d766_4_k_cu_db0b894e_27894cuda3std3__441_GLOBAL__N__d3d0d766_4_k_cu_db0b894e_27896ignoreE:
	.zero		1
	.type		_ZN39_INTERNAL_d3d0d766_4_k_cu_db0b894e_27894cute7productE,@object
	.size		_ZN39_INTERNAL_d3d0d766_4_k_cu_db0b894e_27894cute7productE,(_ZN39_INTERNAL_d3d0d766_4_k_cu_db0b894e_27894cuda3std3__45__cpo3endE - _ZN39_INTERNAL_d3d0d766_4_k_cu_db0b894e_27894cute7productE)
_ZN39_INTERNAL_d3d0d766_4_k_cu_db0b894e_27894cute7productE:
	.zero		1
	.type		_ZN39_INTERNAL_d3d0d766_4_k_cu_db0b894e_27894cuda3std3__45__cpo3endE,@object
	.size		_ZN39_INTERNAL_d3d0d766_4_k_cu_db0b894e_27894cuda3std3__45__cpo3endE,(_ZN39_INTERNAL_d3d0d766_4_k_cu_db0b894e_27894cuda3std3__419piecewise_constructE - _ZN39_INTERNAL_d3d0d766_4_k_cu_db0b894e_27894cuda3std3__45__cpo3endE)
_ZN39_INTERNAL_d3d0d766_4_k_cu_db0b894e_27894cuda3std3__45__cpo3endE:
	.zero		1
	.type		_ZN39_INTERNAL_d3d0d766_4_k_cu_db0b894e_27894cuda3std3__419piecewise_constructE,@object
	.size		_ZN39_INTERNAL_d3d0d766_4_k_cu_db0b894e_27894cuda3std3__419piecewise_constructE,(_ZN39_INTERNAL_d3d0d766_4_k_cu_db0b894e_27894cuda3std3__45__cpo4cendE - _ZN39_INTERNAL_d3d0d766_4_k_cu_db0b894e_27894cuda3std3__419piecewise_constructE)
_ZN39_INTERNAL_d3d0d766_4_k_cu_db0b894e_27894cuda3std3__419piecewise_constructE:
	.zero		1
	.type		_ZN39_INTERNAL_d3d0d766_4_k_cu_db0b894e_27894cuda3std3__45__cpo4cendE,@object
	.size		_ZN39_INTERNAL_d3d0d766_4_k_cu_db0b894e_27894cuda3std3__45__cpo4cendE,(_ZN39_INTERNAL_d3d0d766_4_k_cu_db0b894e_27894cuda3std6ranges3__45__cpo4swapE - _ZN39_INTERNAL_d3d0d766_4_k_cu_db0b894e_27894cuda3std3__45__cpo4cendE)
_ZN39_INTERNAL_d3d0d766_4_k_cu_db0b894e_27894cuda3std3__45__cpo4cendE:
	.zero		1
	.type		_ZN39_INTERNAL_d3d0d766_4_k_cu_db0b894e_27894cuda3std6ranges3__45__cpo4swapE,@object
	.size		_ZN39_INTERNAL_d3d0d766_4_k_cu_db0b894e_27894cuda3std6ranges3__45__cpo4swapE,(.L_7 - _ZN39_INTERNAL_d3d0d766_4_k_cu_db0b894e_27894cuda3std6ranges3__45__cpo4swapE)
_ZN39_INTERNAL_d3d0d766_4_k_cu_db0b894e_27894cuda3std6ranges3__45__cpo4swapE:
	.zero		1
.L_7:


//--------------------- .nv.constant0._ZN7cutlass13device_kernelINS_4gemm6kernel13GemmUniversalIN4cute5tupleIJiiiiEEENS1_10collective13CollectiveMmaINS1_40MainloopSm90TmaGmmaWarpSpecializedSparseILi8ENS5_IJNS4_1CILi1EEENSA_ILi2EEESB_EEENS1_35KernelTmaWarpSpecializedCooperativeEEENS5_IJNSA_ILi128EEESG_SG_EEEaNS5_IJNS4_6LayoutINS5_IJiNS5_IJSC_iEEEiEEENS5_IJlNS5_IJSB_SC_EEElEEEEENSI_INS5_IJNS5_IJNSA_ILi64EEEiEEENS5_IJSG_iEEEiEEENS5_IJNS5_IJSG_NSA_ILi8192EEEEEENS5_IJSB_lEEElEEEEEEEEaNS5_IJlSB_lEEENS4_8TiledMMAINS4_8MMA_AtomIJNS4_4SM904GMMA6SPARSE28GMMA_64x128x64_S32S8S8_SS_TNILNS12_9SparseSelE0EEEEEENSI_INS5_IJSC_SB_SB_EEENS5_IJSB_NSA_ILi0EEES19_EEEEENS5_IJNS4_10UnderscoreES1C_S1C_EEEEENS4_23SM90_TMA_LOAD_MULTICASTENS4_14ComposedLayoutINS4_7SwizzleILi2ELi4ELi3EEENS4_25smem_sparse_ptr_flag_bitsILi2ELi8EEENSI_INS5_IJNS5_IJSB_NSA_ILi8EEEEEENS5_IJSC_SO_EEEEEENS5_IJNS5_IJS19_SG_EEESL_EEEEEEEvNS4_8identityENS4_13SM90_TMA_LOADENS1G_INS1H_ILi3ELi4ELi3EEENS4_18smem_ptr_flag_bitsILi8EEENSI_INS5_IJS1L_SG_EEENS5_IJSG_SB_EEEEEEEvS1T_EENS_8epilogue10collective6detail29Sm90TmaWarpSpecializedAdapterINS24_15DefaultEpilogueIiNS5_IJSB_llEEES28_NS23_6thread17LinearCombinationIiLi1EiiLNS29_9ScaleType4KindE0ELNS_15FloatRoundStyleE2EiEENS1_15EpilogueDefaultEEEEEvvEEEEvNT_6ParamsE --------------------------
	.section	.nv.constant0._ZN7cutlass13device_kernelINS_4gemm6kernel13GemmUniversalIN4cute5tupleIJiiiiEEENS1_10collective13CollectiveMmaINS1_40MainloopSm90TmaGmmaWarpSpecializedSparseILi8ENS5_IJNS4_1CILi1EEENSA_ILi2EEESB_EEENS1_35KernelTmaWarpSpecializedCooperativeEEENS5_IJNSA_ILi128EEESG_SG_EEEaNS5_IJNS4_6LayoutINS5_IJiNS5_IJSC_iEEEiEEENS5_IJlNS5_IJSB_SC_EEElEEEEENSI_INS5_IJNS5_IJNSA_ILi64EEEiEEENS5_IJSG_iEEEiEEENS5_IJNS5_IJSG_NSA_ILi8192EEEEEENS5_IJSB_lEEElEEEEEEEEaNS5_IJlSB_lEEENS4_8TiledMMAINS4_8MMA_AtomIJNS4_4SM904GMMA6SPARSE28GMMA_64x128x64_S32S8S8_SS_TNILNS12_9SparseSelE0EEEEEENSI_INS5_IJSC_SB_SB_EEENS5_IJSB_NSA_ILi0EEES19_EEEEENS5_IJNS4_10UnderscoreES1C_S1C_EEEEENS4_23SM90_TMA_LOAD_MULTICASTENS4_14ComposedLayoutINS4_7SwizzleILi2ELi4ELi3EEENS4_25smem_sparse_ptr_flag_bitsILi2ELi8EEENSI_INS5_IJNS5_IJSB_NSA_ILi8EEEEEENS5_IJSC_SO_EEEEEENS5_IJNS5_IJS19_SG_EEESL_EEEEEEEvNS4_8identityENS4_13SM90_TMA_LOADENS1G_INS1H_ILi3ELi4ELi3EEENS4_18smem_ptr_flag_bitsILi8EEENSI_INS5_IJS1L_SG_EEENS5_IJSG_SB_EEEEEEEvS1T_EENS_8epilogue10collective6detail29Sm90TmaWarpSpecializedAdapterINS24_15DefaultEpilogueIiNS5_IJSB_llEEES28_NS23_6thread17LinearCombinationIiLi1EiiLNS29_9ScaleType4KindE0ELNS_15FloatRoundStyleE2EiEENS1_15EpilogueDefaultEEEEEvvEEEEvNT_6ParamsE,"a",@progbits
	.sectionflags	@""
	.align	4
.nv.constant0._ZN7cutlass13device_kernelINS_4gemm6kernel13GemmUniversalIN4cute5tupleIJiiiiEEENS1_10collective13CollectiveMmaINS1_40MainloopSm90TmaGmmaWarpSpecializedSparseILi8ENS5_IJNS4_1CILi1EEENSA_ILi2EEESB_EEENS1_35KernelTmaWarpSpecializedCooperativeEEENS5_IJNSA_ILi128EEESG_SG_EEEaNS5_IJNS4_6LayoutINS5_IJiNS5_IJSC_iEEEiEEENS5_IJlNS5_IJSB_SC_EEElEEEEENSI_INS5_IJNS5_IJNSA_ILi64EEEiEEENS5_IJSG_iEEEiEEENS5_IJNS5_IJSG_NSA_ILi8192EEEEEENS5_IJSB_lEEElEEEEEEEEaNS5_IJlSB_lEEENS4_8TiledMMAINS4_8MMA_AtomIJNS4_4SM904GMMA6SPARSE28GMMA_64x128x64_S32S8S8_SS_TNILNS12_9SparseSelE0EEEEEENSI_INS5_IJSC_SB_SB_EEENS5_IJSB_NSA_ILi0EEES19_EEEEENS5_IJNS4_10UnderscoreES1C_S1C_EEEEENS4_23SM90_TMA_LOAD_MULTICASTENS4_14ComposedLayoutINS4_7SwizzleILi2ELi4ELi3EEENS4_25smem_sparse_ptr_flag_bitsILi2ELi8EEENSI_INS5_IJNS5_IJSB_NSA_ILi8EEEEEENS5_IJSC_SO_EEEEEENS5_IJNS5_IJS19_SG_EEESL_EEEEEEEvNS4_8identityENS4_13SM90_TMA_LOADENS1G_INS1H_ILi3ELi4ELi3EEENS4_18smem_ptr_flag_bitsILi8EEENSI_INS5_IJS1L_SG_EEENS5_IJSG_SB_EEEEEEEvS1T_EENS_8epilogue10collective6detail29Sm90TmaWarpSpecializedAdapterINS24_15DefaultEpilogueIiNS5_IJSB_llEEES28_NS23_6thread17LinearCombinationIiLi1EiiLNS29_9ScaleType4KindE0ELNS_15FloatRoundStyleE2EiEENS1_15EpilogueDefaultEEEEEvvEEEEvNT_6ParamsE:
	.zero		1920


//--------------------- SYMBOLS --------------------------

	.type		.nv.reservedSmem.offset0,@object
	.size		.nv.reservedSmem.offset0,0x4
